	.target	sm_100a

	.elftype	@"ET_EXEC"


//--------------------- .note.nv.tkinfo           --------------------------
	.section	.note.nv.tkinfo,"",@"SHT_NOTE"
	.sectionflags	@"SHF_NOTE_NV_TKINFO"
	.tkinfo
        /*0018*/ 	.word	0x00000002
        /*0030*/ 	.string	""
        /*0030*/ 	.string	"ptxas"
        /*0030*/ 	.string	"Cuda compilation tools, release 13.0, V13.0.88"
        /*0030*/ 	.string	"Build cuda_13.0.r13.0/compiler.36424714_0"
        /*0030*/ 	.string	"-arch sm_100a -m 64 "



//--------------------- .note.nv.cuinfo           --------------------------
	.section	.note.nv.cuinfo,"",@"SHT_NOTE"
	.sectionflags	@"SHF_NOTE_NV_CUINFO"
        /*0018*/ 	.short	0x0002
        /*001a*/ 	.short	0x0064
        /*001c*/ 	.short	0x0082
	.zero		2


//--------------------- .nv.info                  --------------------------
	.section	.nv.info,"",@"SHT_CUDA_INFO"
	.align	4


	//----- nvinfo : EIATTR_REGCOUNT
	.align		4
        /*0000*/ 	.byte	0x04, 0x2f
        /*0002*/ 	.short	(.L_19 - .L_18)
	.align		4
.L_18:
        /*0004*/ 	.word	index@(_ZN7cutlass13device_kernelINS_4gemm6kernel13GemmUniversalIN4cute5tupleIJiiiiEEENS1_10collective13CollectiveMmaINS1_46MainloopSm100TmaUmmaWarpSpecializedBlockScaledILi9ELi2ELi2ENS5_IJNS4_1CILi2EEENSA_ILi4EEENSA_ILi1EEEEEEEENS5_IJNSA_ILi256EEENSA_ILi64EEENSA_ILi128EEEEEENS5_IJNS_12float_e5m2_tENS_13float_ue8m0_tEEEENS5_IJNS5_IJlSD_lEEENS4_6LayoutINS5_IJNS5_IJNS5_IJNSA_ILi32EEESC_EEEiEEESR_NS5_IJSD_iEEEEEENS5_IJNS5_IJNS5_IJNSA_ILi16EEESC_EEEiEEENS5_IJNS5_IJNSA_ILi0EEESD_EEENSA_ILi512EEEEEENS5_IJSX_iEEEEEEEEEEESM_S14_NS4_8TiledMMAINS4_8MMA_AtomIJNS4_27SM100_MMA_MXF8F6F4_2x1SM_SSISK_SK_fSL_Li256ELi64ELNS4_4UMMA5MajorE0ELS19_0ELNS18_7ScaleInE0ELS1A_0EEEEEENSO_INS5_IJSD_SD_SD_EEENS5_IJSX_SX_SX_EEEEENS5_IJNS4_10UnderscoreES1G_S1G_EEEEENS5_IJNS4_28SM100_TMA_2SM_LOAD_MULTICASTES1J_EEENS5_IJNS4_14ComposedLayoutINS4_7SwizzleILi3ELi4ELi3EEENS4_18smem_ptr_flag_bitsILi8EEENSO_INS5_IJNSA_ILi8EEESI_EEENS5_IJSI_SD_EEEEEEENSO_INS5_IJNS5_IJNS5_IJSQ_SD_EEENS5_IJSP_SD_EEEEEESD_NS5_IJSC_SD_EEEEEENS5_IJNS5_IJNS5_IJSV_SZ_EEESY_EEESX_NS5_IJSD_SZ_EEEEEEEEEEEvNS4_8identityENS5_IJNS4_18SM100_TMA_2SM_LOADES1J_EEES25_vS26_EENS_8epilogue10collective18CollectiveEpilogueINS2A_23Sm100TmaWarpSpecializedILi3ELi2ELi32ELb1ELb0EEEJNS5_IJSI_SH_SI_EEENS5_IJNSO_ISI_SD_EENSO_ISP_SD_EEEEENS_10bfloat16_tESN_S2J_SN_NS2A_6fusion15FusionCallbacksIS2E_NS2K_17LinearCombinationIS2J_fS2J_fLNS_15FloatRoundStyleE2EEES2F_S2I_JEEENS4_5SM1004TMEM4LOAD26SM100_TMEM_LOAD_32dp32b32xENS4_13SM90_TMA_LOADENS1L_INS1M_ILi2ELi4ELi3EEENS1O_ILi16EEENSO_INS5_IJS1Q_SP_EEES1W_EEEENS4_39AutoVectorizingCopyWithAssumedAlignmentILi128EEENS4_14SM90_TMA_STOREES2Z_S31_S31_EEEvvEEEEvNT_6ParamsE)
        /*0008*/ 	.word	0x00000079


	//----- nvinfo : EIATTR_FRAME_SIZE
	.align		4
.L_19:
        /*000c*/ 	.byte	0x04, 0x11
        /*000e*/ 	.short	(.L_21 - .L_20)
	.align		4
.L_20:
        /*0010*/ 	.word	index@($__internal_2_$__cuda_sm10x_tcgen05_guardrail_trap_unallocated_columns_being_dealloced)
        /*0014*/ 	.word	0x00000000


	//----- nvinfo : EIATTR_FRAME_SIZE
	.align		4
.L_21:
        /*0018*/ 	.byte	0x04, 0x11
        /*001a*/ 	.short	(.L_23 - .L_22)
	.align		4
.L_22:
        /*001c*/ 	.word	index@($__internal_1_$__cuda_sm10x_tcgen05_guardrail_trap_phase_invalid_during_alloc)
        /*0020*/ 	.word	0x00000000


	//----- nvinfo : EIATTR_FRAME_SIZE
	.align		4
.L_23:
        /*0024*/ 	.byte	0x04, 0x11
        /*0026*/ 	.short	(.L_25 - .L_24)
	.align		4
.L_24:
        /*0028*/ 	.word	index@($__internal_0_$__cuda_sm10x_tcgen05_guardrail_trap_col_being_dealloced_not_returned_by_alloc)
        /*002c*/ 	.word	0x00000000


	//----- nvinfo : EIATTR_FRAME_SIZE
	.align		4
.L_25:
        /*0030*/ 	.byte	0x04, 0x11
        /*0032*/ 	.short	(.L_27 - .L_26)
	.align		4
.L_26:
        /*0034*/ 	.word	index@(_ZN7cutlass13device_kernelINS_4gemm6kernel13GemmUniversalIN4cute5tupleIJiiiiEEENS1_10collective13CollectiveMmaINS1_46MainloopSm100TmaUmmaWarpSpecializedBlockScaledILi9ELi2ELi2ENS5_IJNS4_1CILi2EEENSA_ILi4EEENSA_ILi1EEEEEEEENS5_IJNSA_ILi256EEENSA_ILi64EEENSA_ILi128EEEEEENS5_IJNS_12float_e5m2_tENS_13float_ue8m0_tEEEENS5_IJNS5_IJlSD_lEEENS4_6LayoutINS5_IJNS5_IJNS5_IJNSA_ILi32EEESC_EEEiEEESR_NS5_IJSD_iEEEEEENS5_IJNS5_IJNS5_IJNSA_ILi16EEESC_EEEiEEENS5_IJNS5_IJNSA_ILi0EEESD_EEENSA_ILi512EEEEEENS5_IJSX_iEEEEEEEEEEESM_S14_NS4_8TiledMMAINS4_8MMA_AtomIJNS4_27SM100_MMA_MXF8F6F4_2x1SM_SSISK_SK_fSL_Li256ELi64ELNS4_4UMMA5MajorE0ELS19_0ELNS18_7ScaleInE0ELS1A_0EEEEEENSO_INS5_IJSD_SD_SD_EEENS5_IJSX_SX_SX_EEEEENS5_IJNS4_10UnderscoreES1G_S1G_EEEEENS5_IJNS4_28SM100_TMA_2SM_LOAD_MULTICASTES1J_EEENS5_IJNS4_14ComposedLayoutINS4_7SwizzleILi3ELi4ELi3EEENS4_18smem_ptr_flag_bitsILi8EEENSO_INS5_IJNSA_ILi8EEESI_EEENS5_IJSI_SD_EEEEEEENSO_INS5_IJNS5_IJNS5_IJSQ_SD_EEENS5_IJSP_SD_EEEEEESD_NS5_IJSC_SD_EEEEEENS5_IJNS5_IJNS5_IJSV_SZ_EEESY_EEESX_NS5_IJSD_SZ_EEEEEEEEEEEvNS4_8identityENS5_IJNS4_18SM100_TMA_2SM_LOADES1J_EEES25_vS26_EENS_8epilogue10collective18CollectiveEpilogueINS2A_23Sm100TmaWarpSpecializedILi3ELi2ELi32ELb1ELb0EEEJNS5_IJSI_SH_SI_EEENS5_IJNSO_ISI_SD_EENSO_ISP_SD_EEEEENS_10bfloat16_tESN_S2J_SN_NS2A_6fusion15FusionCallbacksIS2E_NS2K_17LinearCombinationIS2J_fS2J_fLNS_15FloatRoundStyleE2EEES2F_S2I_JEEENS4_5SM1004TMEM4LOAD26SM100_TMEM_LOAD_32dp32b32xENS4_13SM90_TMA_LOADENS1L_INS1M_ILi2ELi4ELi3EEENS1O_ILi16EEENSO_INS5_IJS1Q_SP_EEES1W_EEEENS4_39AutoVectorizingCopyWithAssumedAlignmentILi128EEENS4_14SM90_TMA_STOREES2Z_S31_S31_EEEvvEEEEvNT_6ParamsE)
        /*0038*/ 	.word	0x00000000


	//----- nvinfo : EIATTR_MIN_STACK_SIZE
	.align		4
.L_27:
        /*003c*/ 	.byte	0x04, 0x12
        /*003e*/ 	.short	(.L_29 - .L_28)
	.align		4
.L_28:
        /*0040*/ 	.word	index@(_ZN7cutlass13device_kernelINS_4gemm6kernel13GemmUniversalIN4cute5tupleIJiiiiEEENS1_10collective13CollectiveMmaINS1_46MainloopSm100TmaUmmaWarpSpecializedBlockScaledILi9ELi2ELi2ENS5_IJNS4_1CILi2EEENSA_ILi4EEENSA_ILi1EEEEEEEENS5_IJNSA_ILi256EEENSA_ILi64EEENSA_ILi128EEEEEENS5_IJNS_12float_e5m2_tENS_13float_ue8m0_tEEEENS5_IJNS5_IJlSD_lEEENS4_6LayoutINS5_IJNS5_IJNS5_IJNSA_ILi32EEESC_EEEiEEESR_NS5_IJSD_iEEEEEENS5_IJNS5_IJNS5_IJNSA_ILi16EEESC_EEEiEEENS5_IJNS5_IJNSA_ILi0EEESD_EEENSA_ILi512EEEEEENS5_IJSX_iEEEEEEEEEEESM_S14_NS4_8TiledMMAINS4_8MMA_AtomIJNS4_27SM100_MMA_MXF8F6F4_2x1SM_SSISK_SK_fSL_Li256ELi64ELNS4_4UMMA5MajorE0ELS19_0ELNS18_7ScaleInE0ELS1A_0EEEEEENSO_INS5_IJSD_SD_SD_EEENS5_IJSX_SX_SX_EEEEENS5_IJNS4_10UnderscoreES1G_S1G_EEEEENS5_IJNS4_28SM100_TMA_2SM_LOAD_MULTICASTES1J_EEENS5_IJNS4_14ComposedLayoutINS4_7SwizzleILi3ELi4ELi3EEENS4_18smem_ptr_flag_bitsILi8EEENSO_INS5_IJNSA_ILi8EEESI_EEENS5_IJSI_SD_EEEEEEENSO_INS5_IJNS5_IJNS5_IJSQ_SD_EEENS5_IJSP_SD_EEEEEESD_NS5_IJSC_SD_EEEEEENS5_IJNS5_IJNS5_IJSV_SZ_EEESY_EEESX_NS5_IJSD_SZ_EEEEEEEEEEEvNS4_8identityENS5_IJNS4_18SM100_TMA_2SM_LOADES1J_EEES25_vS26_EENS_8epilogue10collective18CollectiveEpilogueINS2A_23Sm100TmaWarpSpecializedILi3ELi2ELi32ELb1ELb0EEEJNS5_IJSI_SH_SI_EEENS5_IJNSO_ISI_SD_EENSO_ISP_SD_EEEEENS_10bfloat16_tESN_S2J_SN_NS2A_6fusion15FusionCallbacksIS2E_NS2K_17LinearCombinationIS2J_fS2J_fLNS_15FloatRoundStyleE2EEES2F_S2I_JEEENS4_5SM1004TMEM4LOAD26SM100_TMEM_LOAD_32dp32b32xENS4_13SM90_TMA_LOADENS1L_INS1M_ILi2ELi4ELi3EEENS1O_ILi16EEENSO_INS5_IJS1Q_SP_EEES1W_EEEENS4_39AutoVectorizingCopyWithAssumedAlignmentILi128EEENS4_14SM90_TMA_STOREES2Z_S31_S31_EEEvvEEEEvNT_6ParamsE)
        /*0044*/ 	.word	0x00000000
.L_29:


//--------------------- .nv.compat                --------------------------
	.section	.nv.compat,"",@"SHT_CUDA_COMPAT_INFO"
	.align	4
        /*0000*/ 	.byte	0x02, 0x09, 0x01, 0x00, 0x02, 0x02, 0x02, 0x00, 0x02, 0x05, 0x05, 0x00, 0x03, 0x07, 0x01, 0x01
        /*0010*/ 	.byte	0x02, 0x03, 0x01, 0x00, 0x02, 0x06, 0x01, 0x00, 0x04, 0x0b, 0x08, 0x00, 0x09, 0x00, 0x00, 0x00
        /*0020*/ 	.byte	0x00, 0x00, 0x00, 0x00


//--------------------- .nv.info._ZN7cutlass13device_kernelINS_4gemm6kernel13GemmUniversalIN4cute5tupleIJiiiiEEENS1_10collective13CollectiveMmaINS1_46MainloopSm100TmaUmmaWarpSpecializedBlockScaledILi9ELi2ELi2ENS5_IJNS4_1CILi2EEENSA_ILi4EEENSA_ILi1EEEEEEEENS5_IJNSA_ILi256EEENSA_ILi64EEENSA_ILi128EEEEEENS5_IJNS_12float_e5m2_tENS_13float_ue8m0_tEEEENS5_IJNS5_IJlSD_lEEENS4_6LayoutINS5_IJNS5_IJNS5_IJNSA_ILi32EEESC_EEEiEEESR_NS5_IJSD_iEEEEEENS5_IJNS5_IJNS5_IJNSA_ILi16EEESC_EEEiEEENS5_IJNS5_IJNSA_ILi0EEESD_EEENSA_ILi512EEEEEENS5_IJSX_iEEEEEEEEEEESM_S14_NS4_8TiledMMAINS4_8MMA_AtomIJNS4_27SM100_MMA_MXF8F6F4_2x1SM_SSISK_SK_fSL_Li256ELi64ELNS4_4UMMA5MajorE0ELS19_0ELNS18_7ScaleInE0ELS1A_0EEEEEENSO_INS5_IJSD_SD_SD_EEENS5_IJSX_SX_SX_EEEEENS5_IJNS4_10UnderscoreES1G_S1G_EEEEENS5_IJNS4_28SM100_TMA_2SM_LOAD_MULTICASTES1J_EEENS5_IJNS4_14ComposedLayoutINS4_7SwizzleILi3ELi4ELi3EEENS4_18smem_ptr_flag_bitsILi8EEENSO_INS5_IJNSA_ILi8EEESI_EEENS5_IJSI_SD_EEEEEEENSO_INS5_IJNS5_IJNS5_IJSQ_SD_EEENS5_IJSP_SD_EEEEEESD_NS5_IJSC_SD_EEEEEENS5_IJNS5_IJNS5_IJSV_SZ_EEESY_EEESX_NS5_IJSD_SZ_EEEEEEEEEEEvNS4_8identityENS5_IJNS4_18SM100_TMA_2SM_LOADES1J_EEES25_vS26_EENS_8epilogue10collective18CollectiveEpilogueINS2A_23Sm100TmaWarpSpecializedILi3ELi2ELi32ELb1ELb0EEEJNS5_IJSI_SH_SI_EEENS5_IJNSO_ISI_SD_EENSO_ISP_SD_EEEEENS_10bfloat16_tESN_S2J_SN_NS2A_6fusion15FusionCallbacksIS2E_NS2K_17LinearCombinationIS2J_fS2J_fLNS_15FloatRoundStyleE2EEES2F_S2I_JEEENS4_5SM1004TMEM4LOAD26SM100_TMEM_LOAD_32dp32b32xENS4_13SM90_TMA_LOADENS1L_INS1M_ILi2ELi4ELi3EEENS1O_ILi16EEENSO_INS5_IJS1Q_SP_EEES1W_EEEENS4_39AutoVectorizingCopyWithAssumedAlignmentILi128EEENS4_14SM90_TMA_STOREES2Z_S31_S31_EEEvvEEEEvNT_6ParamsE --------------------------
	.section	.nv.info._ZN7cutlass13device_kernelINS_4gemm6kernel13GemmUniversalIN4cute5tupleIJiiiiEEENS1_10collective13CollectiveMmaINS1_46MainloopSm100TmaUmmaWarpSpecializedBlockScaledILi9ELi2ELi2ENS5_IJNS4_1CILi2EEENSA_ILi4EEENSA_ILi1EEEEEEEENS5_IJNSA_ILi256EEENSA_ILi64EEENSA_ILi128EEEEEENS5_IJNS_12float_e5m2_tENS_13float_ue8m0_tEEEENS5_IJNS5_IJlSD_lEEENS4_6LayoutINS5_IJNS5_IJNS5_IJNSA_ILi32EEESC_EEEiEEESR_NS5_IJSD_iEEEEEENS5_IJNS5_IJNS5_IJNSA_ILi16EEESC_EEEiEEENS5_IJNS5_IJNSA_ILi0EEESD_EEENSA_ILi512EEEEEENS5_IJSX_iEEEEEEEEEEESM_S14_NS4_8TiledMMAINS4_8MMA_AtomIJNS4_27SM100_MMA_MXF8F6F4_2x1SM_SSISK_SK_fSL_Li256ELi64ELNS4_4UMMA5MajorE0ELS19_0ELNS18_7ScaleInE0ELS1A_0EEEEEENSO_INS5_IJSD_SD_SD_EEENS5_IJSX_SX_SX_EEEEENS5_IJNS4_10UnderscoreES1G_S1G_EEEEENS5_IJNS4_28SM100_TMA_2SM_LOAD_MULTICASTES1J_EEENS5_IJNS4_14ComposedLayoutINS4_7SwizzleILi3ELi4ELi3EEENS4_18smem_ptr_flag_bitsILi8EEENSO_INS5_IJNSA_ILi8EEESI_EEENS5_IJSI_SD_EEEEEEENSO_INS5_IJNS5_IJNS5_IJSQ_SD_EEENS5_IJSP_SD_EEEEEESD_NS5_IJSC_SD_EEEEEENS5_IJNS5_IJNS5_IJSV_SZ_EEESY_EEESX_NS5_IJSD_SZ_EEEEEEEEEEEvNS4_8identityENS5_IJNS4_18SM100_TMA_2SM_LOADES1J_EEES25_vS26_EENS_8epilogue10collective18CollectiveEpilogueINS2A_23Sm100TmaWarpSpecializedILi3ELi2ELi32ELb1ELb0EEEJNS5_IJSI_SH_SI_EEENS5_IJNSO_ISI_SD_EENSO_ISP_SD_EEEEENS_10bfloat16_tESN_S2J_SN_NS2A_6fusion15FusionCallbacksIS2E_NS2K_17LinearCombinationIS2J_fS2J_fLNS_15FloatRoundStyleE2EEES2F_S2I_JEEENS4_5SM1004TMEM4LOAD26SM100_TMEM_LOAD_32dp32b32xENS4_13SM90_TMA_LOADENS1L_INS1M_ILi2ELi4ELi3EEENS1O_ILi16EEENSO_INS5_IJS1Q_SP_EEES1W_EEEENS4_39AutoVectorizingCopyWithAssumedAlignmentILi128EEENS4_14SM90_TMA_STOREES2Z_S31_S31_EEEvvEEEEvNT_6ParamsE,"",@"SHT_CUDA_INFO"
	.sectionflags	@""
	.align	4


	//----- nvinfo : EIATTR_CUDA_API_VERSION
	.align		4
        /*0000*/ 	.byte	0x04, 0x37
        /*0002*/ 	.short	(.L_31 - .L_30)
.L_30:
        /*0004*/ 	.word	0x00000082


	//----- nvinfo : EIATTR_KPARAM_INFO
	.align		4
.L_31:
        /*0008*/ 	.byte	0x04, 0x17
        /*000a*/ 	.short	(.L_33 - .L_32)
.L_32:
        /*000c*/ 	.word	0x00000000
        /*0010*/ 	.short	0x0000
        /*0012*/ 	.short	0x0000
        /*0014*/ 	.byte	0x00, 0xf0, 0x01, 0x30


	//----- nvinfo : EIATTR_AT_ENTRY_FRAGMENTS
	.align		4
.L_33:
        /*0018*/ 	.byte	0x04, 0x4f
        /*001a*/ 	.short	(.L_35 - .L_34)


	//   ....[0]....
.L_34:
        /*001c*/ 	.word	0x00000007


	//----- nvinfo : EIATTR_RESERVED_SMEM_USED
	.align		4
.L_35:
        /*0020*/ 	.byte	0x01, 0x41
	.zero		2


	//----- nvinfo : EIATTR_SPARSE_MMA_MASK
	.align		4
        /*0024*/ 	.byte	0x03, 0x50
        /*0026*/ 	.short	0x0000


	//----- nvinfo : EIATTR_TCGEN05_2CTA_USED
	.align		4
        /*0028*/ 	.byte	0x01, 0x52
	.zero		2


	//----- nvinfo : EIATTR_MAXREG_COUNT
	.align		4
        /*002c*/ 	.byte	0x03, 0x1b
        /*002e*/ 	.short	0x00ff


	//----- nvinfo : EIATTR_NUM_BARRIERS
	.align		4
        /*0030*/ 	.byte	0x02, 0x4c
        /*0032*/ 	.byte	0x07
	.zero		1


	//----- nvinfo : EIATTR_EXTERNS
	.align		4
        /*0034*/ 	.byte	0x04, 0x0f
        /*0036*/ 	.short	(.L_37 - .L_36)


	//   ....[0]....
	.align		4
.L_36:
        /*0038*/ 	.word	index@(__assertfail)


	//----- nvinfo : EIATTR_MERCURY_ISA_VERSION
	.align		4
.L_37:
        /*003c*/ 	.byte	0x03, 0x5f
        /*003e*/ 	.short	0x0101


	//----- nvinfo : EIATTR_INT_WARP_WIDE_INSTR_OFFSETS
	.align		4
        /*0040*/ 	.byte	0x04, 0x31
        /*0042*/ 	.short	(.L_39 - .L_38)


	//   ....[0]....
.L_38:
        /*0044*/ 	.word	0x00000ea0


	//   ....[1]....
        /*0048*/ 	.word	0x00000f50


	//   ....[2]....
        /*004c*/ 	.word	0x000052e0


	//   ....[3]....
        /*0050*/ 	.word	0x00005300


	//   ....[4]....
        /*0054*/ 	.word	0x00005330


	//   ....[5]....
        /*0058*/ 	.word	0x00005f10


	//   ....[6]....
        /*005c*/ 	.word	0x00005f90


	//   ....[7]....
        /*0060*/ 	.word	0x000060a0


	//   ....[8]....
        /*0064*/ 	.word	0x000061b0


	//----- nvinfo : EIATTR_COOP_GROUP_MASK_REGIDS
	.align		4
.L_39:
        /*0068*/ 	.byte	0x04, 0x29
        /*006a*/ 	.short	(.L_41 - .L_40)


	//   ....[0]....
.L_40:
        /*006c*/ 	.word	0xffffffff


	//   ....[1]....
        /*0070*/ 	.word	0xffffffff


	//   ....[2]....
        /*0074*/ 	.word	0xffffffff


	//   ....[3]....
        /*0078*/ 	.word	0xffffffff


	//   ....[4]....
        /*007c*/ 	.word	0xffffffff


	//   ....[5]....
        /*0080*/ 	.word	0xffffffff


	//   ....[6]....
        /*0084*/ 	.word	0xffffffff


	//   ....[7]....
        /*0088*/ 	.word	0xffffffff


	//   ....[8]....
        /*008c*/ 	.word	0xffffffff


	//   ....[9]....
        /*0090*/ 	.word	0xffffffff


	//   ....[10]....
        /*0094*/ 	.word	0xffffffff


	//   ....[11]....
        /*0098*/ 	.word	0xffffffff


	//   ....[12]....
        /*009c*/ 	.word	0xffffffff


	//   ....[13]....
        /*00a0*/ 	.word	0xffffffff


	//----- nvinfo : EIATTR_COOP_GROUP_INSTR_OFFSETS
	.align		4
.L_41:
        /*00a4*/ 	.byte	0x04, 0x28
        /*00a6*/ 	.short	(.L_43 - .L_42)


	//   ....[0]....
.L_42:
        /*00a8*/ 	.word	0x000000b0


	//   ....[1]....
        /*00ac*/ 	.word	0x00000570


	//   ....[2]....
        /*00b0*/ 	.word	0x00000810


	//   ....[3]....
        /*00b4*/ 	.word	0x00000990


	//   ....[4]....
        /*00b8*/ 	.word	0x00000a90


	//   ....[5]....
        /*00bc*/ 	.word	0x00000c00


	//   ....[6]....
        /*00c0*/ 	.word	0x00000d60


	//   ....[7]....
        /*00c4*/ 	.word	0x00000fc0


	//   ....[8]....
        /*00c8*/ 	.word	0x000027a0


	//   ....[9]....
        /*00cc*/ 	.word	0x00003960


	//   ....[10]....
        /*00d0*/ 	.word	0x00003e30


	//   ....[11]....
        /*00d4*/ 	.word	0x00003e60


	//   ....[12]....
        /*00d8*/ 	.word	0x000051e0


	//   ....[13]....
        /*00dc*/ 	.word	0x000053f0


	//----- nvinfo : EIATTR_VRC_CTA_INIT_COUNT
	.align		4
.L_43:
        /*00e0*/ 	.byte	0x02, 0x4a
        /*00e2*/ 	.byte	0x80
	.zero		1


	//----- nvinfo : EIATTR_SYSCALL_OFFSETS
	.align		4
        /*00e4*/ 	.byte	0x04, 0x46
        /*00e6*/ 	.short	(.L_45 - .L_44)


	//   ....[0]....
.L_44:
        /*00e8*/ 	.word	0x00006e90


	//   ....[1]....
        /*00ec*/ 	.word	0x00006f80


	//   ....[2]....
        /*00f0*/ 	.word	0x000077b0


	//   ....[3]....
        /*00f4*/ 	.word	0x00008480


	//----- nvinfo : EIATTR_MBARRIER_INSTR_OFFSETS
	.align		4
.L_45:
        /*00f8*/ 	.byte	0x04, 0x39
        /*00fa*/ 	.short	(.L_47 - .L_46)


	//   ....[0]....
.L_46:
        /*00fc*/ 	.word	0x000006d0
        /*0100*/ 	.word	0x000000ff
        /*0104*/ 	.word	0x00000000
        /*0108*/ 	.short	0x0100
        /*010a*/ 	.byte	0x04
	.zero		1


	//   ....[1]....
        /*010c*/ 	.word	0x000006e0
        /*0110*/ 	.word	0x000000ff
        /*0114*/ 	.word	0x00000048
        /*0118*/ 	.short	0x0100
        /*011a*/ 	.byte	0x04
	.zero		1


	//   ....[2]....
        /*011c*/ 	.word	0x000006f0
        /*0120*/ 	.word	0x000000ff
        /*0124*/ 	.word	0x00000008
        /*0128*/ 	.short	0x0100
        /*012a*/ 	.byte	0x04
	.zero		1


	//   ....[3]....
        /*012c*/ 	.word	0x00000700
        /*0130*/ 	.word	0x000000ff
        /*0134*/ 	.word	0x00000050
        /*0138*/ 	.short	0x0100
        /*013a*/ 	.byte	0x04
	.zero		1


	//   ....[4]....
        /*013c*/ 	.word	0x00000710
        /*0140*/ 	.word	0x000000ff
        /*0144*/ 	.word	0x00000010
        /*0148*/ 	.short	0x0100
        /*014a*/ 	.byte	0x04
	.zero		1


	//   ....[5]....
        /*014c*/ 	.word	0x00000720
        /*0150*/ 	.word	0x000000ff
        /*0154*/ 	.word	0x00000058
        /*0158*/ 	.short	0x0100
        /*015a*/ 	.byte	0x04
	.zero		1


	//   ....[6]....
        /*015c*/ 	.word	0x00000730
        /*0160*/ 	.word	0x000000ff
        /*0164*/ 	.word	0x00000018
        /*0168*/ 	.short	0x0100
        /*016a*/ 	.byte	0x04
	.zero		1


	//   ....[7]....
        /*016c*/ 	.word	0x00000740
        /*0170*/ 	.word	0x000000ff
        /*0174*/ 	.word	0x00000060
        /*0178*/ 	.short	0x0100
        /*017a*/ 	.byte	0x04
	.zero		1


	//   ....[8]....
        /*017c*/ 	.word	0x00000750
        /*0180*/ 	.word	0x000000ff
        /*0184*/ 	.word	0x00000020
        /*0188*/ 	.short	0x0100
        /*018a*/ 	.byte	0x04
	.zero		1


	//   ....[9]....
        /*018c*/ 	.word	0x00000760
        /*0190*/ 	.word	0x000000ff
        /*0194*/ 	.word	0x00000068
        /*0198*/ 	.short	0x0100
        /*019a*/ 	.byte	0x04
	.zero		1


	//   ....[10]....
        /*019c*/ 	.word	0x00000770
        /*01a0*/ 	.word	0x000000ff
        /*01a4*/ 	.word	0x00000028
        /*01a8*/ 	.short	0x0100
        /*01aa*/ 	.byte	0x04
	.zero		1


	//   ....[11]....
        /*01ac*/ 	.word	0x00000780
        /*01b0*/ 	.word	0x000000ff
        /*01b4*/ 	.word	0x00000070
        /*01b8*/ 	.short	0x0100
        /*01ba*/ 	.byte	0x04
	.zero		1


	//   ....[12]....
        /*01bc*/ 	.word	0x00000790
        /*01c0*/ 	.word	0x000000ff
        /*01c4*/ 	.word	0x00000030
        /*01c8*/ 	.short	0x0100
        /*01ca*/ 	.byte	0x04
	.zero		1


	//   ....[13]....
        /*01cc*/ 	.word	0x000007a0
        /*01d0*/ 	.word	0x000000ff
        /*01d4*/ 	.word	0x00000078
        /*01d8*/ 	.short	0x0100
        /*01da*/ 	.byte	0x04
	.zero		1


	//   ....[14]....
        /*01dc*/ 	.word	0x000007b0
        /*01e0*/ 	.word	0x000000ff
        /*01e4*/ 	.word	0x00000038
        /*01e8*/ 	.short	0x0100
        /*01ea*/ 	.byte	0x04
	.zero		1


	//   ....[15]....
        /*01ec*/ 	.word	0x000007c0
        /*01f0*/ 	.word	0x000000ff
        /*01f4*/ 	.word	0x00000080
        /*01f8*/ 	.short	0x0100
        /*01fa*/ 	.byte	0x04
	.zero		1


	//   ....[16]....
        /*01fc*/ 	.word	0x000007d0
        /*0200*/ 	.word	0x000000ff
        /*0204*/ 	.word	0x00000040
        /*0208*/ 	.short	0x0100
        /*020a*/ 	.byte	0x04
	.zero		1


	//   ....[17]....
        /*020c*/ 	.word	0x000007e0
        /*0210*/ 	.word	0x000000ff
        /*0214*/ 	.word	0x00000088
        /*0218*/ 	.short	0x0100
        /*021a*/ 	.byte	0x04
	.zero		1


	//   ....[18]....
        /*021c*/ 	.word	0x00000920
        /*0220*/ 	.word	0x000000ff
        /*0224*/ 	.word	0x00000090
        /*0228*/ 	.short	0x0100
        /*022a*/ 	.byte	0x04
	.zero		1


	//   ....[19]....
        /*022c*/ 	.word	0x00000930
        /*0230*/ 	.word	0x000000ff
        /*0234*/ 	.word	0x000000a8
        /*0238*/ 	.short	0x0100
        /*023a*/ 	.byte	0x04
	.zero		1


	//   ....[20]....
        /*023c*/ 	.word	0x00000940
        /*0240*/ 	.word	0x000000ff
        /*0244*/ 	.word	0x00000098
        /*0248*/ 	.short	0x0100
        /*024a*/ 	.byte	0x04
	.zero		1


	//   ....[21]....
        /*024c*/ 	.word	0x00000950
        /*0250*/ 	.word	0x000000ff
        /*0254*/ 	.word	0x000000b0
        /*0258*/ 	.short	0x0100
        /*025a*/ 	.byte	0x04
	.zero		1


	//   ....[22]....
        /*025c*/ 	.word	0x00000960
        /*0260*/ 	.word	0x000000ff
        /*0264*/ 	.word	0x000000a0
        /*0268*/ 	.short	0x0100
        /*026a*/ 	.byte	0x04
	.zero		1


	//   ....[23]....
        /*026c*/ 	.word	0x00000970
        /*0270*/ 	.word	0x000000ff
        /*0274*/ 	.word	0x000000b8
        /*0278*/ 	.short	0x0100
        /*027a*/ 	.byte	0x04
	.zero		1


	//   ....[24]....
        /*027c*/ 	.word	0x00000a60
        /*0280*/ 	.word	0x000000ff
        /*0284*/ 	.word	0x000000c0
        /*0288*/ 	.short	0x0100
        /*028a*/ 	.byte	0x06
	.zero		1


	//   ....[25]....
        /*028c*/ 	.word	0x00000a70
        /*0290*/ 	.word	0x000000ff
        /*0294*/ 	.word	0x000000c8
        /*0298*/ 	.short	0x0100
        /*029a*/ 	.byte	0x06
	.zero		1


	//   ....[26]....
        /*029c*/ 	.word	0x00000bb0
        /*02a0*/ 	.word	0x000000ff
        /*02a4*/ 	.word	0x000000d0
        /*02a8*/ 	.short	0x0100
        /*02aa*/ 	.byte	0x06
	.zero		1


	//   ....[27]....
        /*02ac*/ 	.word	0x00000bc0
        /*02b0*/ 	.word	0x000000ff
        /*02b4*/ 	.word	0x000000e0
        /*02b8*/ 	.short	0x0100
        /*02ba*/ 	.byte	0x06
	.zero		1


	//   ....[28]....
        /*02bc*/ 	.word	0x00000bd0
        /*02c0*/ 	.word	0x000000ff
        /*02c4*/ 	.word	0x000000d8
        /*02c8*/ 	.short	0x0100
        /*02ca*/ 	.byte	0x06
	.zero		1


	//   ....[29]....
        /*02cc*/ 	.word	0x00000be0
        /*02d0*/ 	.word	0x000000ff
        /*02d4*/ 	.word	0x000000e8
        /*02d8*/ 	.short	0x0100
        /*02da*/ 	.byte	0x06
	.zero		1


	//   ....[30]....
        /*02dc*/ 	.word	0x00000d10
        /*02e0*/ 	.word	0x000000ff
        /*02e4*/ 	.word	0x000000f0
        /*02e8*/ 	.short	0x0100
        /*02ea*/ 	.byte	0x04
	.zero		1


	//   ....[31]....
        /*02ec*/ 	.word	0x00000d20
        /*02f0*/ 	.word	0x000000ff
        /*02f4*/ 	.word	0x00000100
        /*02f8*/ 	.short	0x0100
        /*02fa*/ 	.byte	0x04
	.zero		1


	//   ....[32]....
        /*02fc*/ 	.word	0x00000d30
        /*0300*/ 	.word	0x000000ff
        /*0304*/ 	.word	0x000000f8
        /*0308*/ 	.short	0x0100
        /*030a*/ 	.byte	0x04
	.zero		1


	//   ....[33]....
        /*030c*/ 	.word	0x00000d40
        /*0310*/ 	.word	0x000000ff
        /*0314*/ 	.word	0x00000108
        /*0318*/ 	.short	0x0100
        /*031a*/ 	.byte	0x04
	.zero		1


	//   ....[34]....
        /*031c*/ 	.word	0x00000e40
        /*0320*/ 	.word	0x000000ff
        /*0324*/ 	.word	0x00000110
        /*0328*/ 	.short	0x0100
        /*032a*/ 	.byte	0x04
	.zero		1


	//   ....[35]....
        /*032c*/ 	.word	0x00000e50
        /*0330*/ 	.word	0x000000ff
        /*0334*/ 	.word	0x00000120
        /*0338*/ 	.short	0x0100
        /*033a*/ 	.byte	0x04
	.zero		1


	//   ....[36]....
        /*033c*/ 	.word	0x00000e60
        /*0340*/ 	.word	0x000000ff
        /*0344*/ 	.word	0x00000118
        /*0348*/ 	.short	0x0100
        /*034a*/ 	.byte	0x04
	.zero		1


	//   ....[37]....
        /*034c*/ 	.word	0x00000e70
        /*0350*/ 	.word	0x000000ff
        /*0354*/ 	.word	0x00000128
        /*0358*/ 	.short	0x0100
        /*035a*/ 	.byte	0x04
	.zero		1


	//   ....[38]....
        /*035c*/ 	.word	0x00000f70
        /*0360*/ 	.word	0x000000ff
        /*0364*/ 	.word	0x00000130
        /*0368*/ 	.short	0x0100
        /*036a*/ 	.byte	0x06
	.zero		1


	//   ....[39]....
        /*036c*/ 	.word	0x00001cc0
        /*0370*/ 	.word	0x00000000
        /*0374*/ 	.word	0x00000120
        /*0378*/ 	.short	0x010a
        /*037a*/ 	.byte	0xff
	.zero		1


	//   ....[40]....
        /*037c*/ 	.word	0x00001ce0
        /*0380*/ 	.word	0x00000000
        /*0384*/ 	.word	0x00000110
        /*0388*/ 	.short	0x0101
        /*038a*/ 	.byte	0xff
	.zero		1


	//   ....[41]....
        /*038c*/ 	.word	0x00001da0
        /*0390*/ 	.word	0x000000ff
        /*0394*/ 	.word	0x00000048
        /*0398*/ 	.short	0x010a
        /*039a*/ 	.byte	0x04
	.zero		1


	//   ....[42]....
        /*039c*/ 	.word	0x00001ec0
        /*03a0*/ 	.word	0x000000ff
        /*03a4*/ 	.word	0x00000048
        /*03a8*/ 	.short	0x010a
        /*03aa*/ 	.byte	0x05
	.zero		1


	//   ....[43]....
        /*03ac*/ 	.word	0x00002030
        /*03b0*/ 	.word	0x000000ff
        /*03b4*/ 	.word	0x00000048
        /*03b8*/ 	.short	0x010a
        /*03ba*/ 	.byte	0x06
	.zero		1


	//   ....[44]....
        /*03bc*/ 	.word	0x000022f0
        /*03c0*/ 	.word	0x000000ff
        /*03c4*/ 	.word	0x000000c8
        /*03c8*/ 	.short	0x0101
        /*03ca*/ 	.byte	0x07
	.zero		1


	//   ....[45]....
        /*03cc*/ 	.word	0x00002310
        /*03d0*/ 	.word	0x000000ff
        /*03d4*/ 	.word	0x00000048
        /*03d8*/ 	.short	0x010a
        /*03da*/ 	.byte	0x04
	.zero		1


	//   ....[46]....
        /*03dc*/ 	.word	0x00002390
        /*03e0*/ 	.word	0x000000ff
        /*03e4*/ 	.word	0x00000048
        /*03e8*/ 	.short	0x010a
        /*03ea*/ 	.byte	0x06
	.zero		1


	//   ....[47]....
        /*03ec*/ 	.word	0x000024d0
        /*03f0*/ 	.word	0x000000ff
        /*03f4*/ 	.word	0x00000048
        /*03f8*/ 	.short	0x010a
        /*03fa*/ 	.byte	0x04
	.zero		1


	//   ....[48]....
        /*03fc*/ 	.word	0x000027d0
        /*0400*/ 	.word	0x00000003
        /*0404*/ 	.word	0x000000d0
        /*0408*/ 	.short	0x010a
        /*040a*/ 	.byte	0xff
	.zero		1


	//   ....[49]....
        /*040c*/ 	.word	0x00002920
        /*0410*/ 	.word	0x00000000
        /*0414*/ 	.word	0x00000000
        /*0418*/ 	.short	0x0101
        /*041a*/ 	.byte	0xff
	.zero		1


	//   ....[50]....
        /*041c*/ 	.word	0x00002ee0
        /*0420*/ 	.word	0x000000ff
        /*0424*/ 	.word	0x00000000
        /*0428*/ 	.short	0x010a
        /*042a*/ 	.byte	0x04
	.zero		1


	//   ....[51]....
        /*042c*/ 	.word	0x00002f70
        /*0430*/ 	.word	0x000000ff
        /*0434*/ 	.word	0x00000000
        /*0438*/ 	.short	0x010a
        /*043a*/ 	.byte	0x05
	.zero		1


	//   ....[52]....
        /*043c*/ 	.word	0x00003000
        /*0440*/ 	.word	0x000000ff
        /*0444*/ 	.word	0x00000000
        /*0448*/ 	.short	0x010a
        /*044a*/ 	.byte	0x05
	.zero		1


	//   ....[53]....
        /*044c*/ 	.word	0x00003090
        /*0450*/ 	.word	0x000000ff
        /*0454*/ 	.word	0x00000000
        /*0458*/ 	.short	0x010a
        /*045a*/ 	.byte	0x05
	.zero		1


	//   ....[54]....
        /*045c*/ 	.word	0x00003120
        /*0460*/ 	.word	0x000000ff
        /*0464*/ 	.word	0x00000000
        /*0468*/ 	.short	0x010a
        /*046a*/ 	.byte	0x05
	.zero		1


	//   ....[55]....
        /*046c*/ 	.word	0x000031b0
        /*0470*/ 	.word	0x000000ff
        /*0474*/ 	.word	0x00000000
        /*0478*/ 	.short	0x010a
        /*047a*/ 	.byte	0x05
	.zero		1


	//   ....[56]....
        /*047c*/ 	.word	0x00003240
        /*0480*/ 	.word	0x000000ff
        /*0484*/ 	.word	0x00000000
        /*0488*/ 	.short	0x010a
        /*048a*/ 	.byte	0x05
	.zero		1


	//   ....[57]....
        /*048c*/ 	.word	0x000032d0
        /*0490*/ 	.word	0x000000ff
        /*0494*/ 	.word	0x00000000
        /*0498*/ 	.short	0x010a
        /*049a*/ 	.byte	0x05
	.zero		1


	//   ....[58]....
        /*049c*/ 	.word	0x00003370
        /*04a0*/ 	.word	0x00000000
        /*04a4*/ 	.word	0x00000000
        /*04a8*/ 	.short	0x010a
        /*04aa*/ 	.byte	0xff
	.zero		1


	//   ....[59]....
        /*04ac*/ 	.word	0x000034b0
        /*04b0*/ 	.word	0x00000002
        /*04b4*/ 	.word	0x00000110
        /*04b8*/ 	.short	0x010a
        /*04ba*/ 	.byte	0xff
	.zero		1


	//   ....[60]....
        /*04bc*/ 	.word	0x00003510
        /*04c0*/ 	.word	0x00000004
        /*04c4*/ 	.word	0x00000000
        /*04c8*/ 	.short	0x0101
        /*04ca*/ 	.byte	0xff
	.zero		1


	//   ....[61]....
        /*04cc*/ 	.word	0x00003530
        /*04d0*/ 	.word	0x000000ff
        /*04d4*/ 	.word	0x000000e0
        /*04d8*/ 	.short	0x010a
        /*04da*/ 	.byte	0x04
	.zero		1


	//   ....[62]....
        /*04dc*/ 	.word	0x00003650
        /*04e0*/ 	.word	0x00000002
        /*04e4*/ 	.word	0x000000d0
        /*04e8*/ 	.short	0x010a
        /*04ea*/ 	.byte	0xff
	.zero		1


	//   ....[63]....
        /*04ec*/ 	.word	0x00003760
        /*04f0*/ 	.word	0x00000002
        /*04f4*/ 	.word	0x00000000
        /*04f8*/ 	.short	0x0101
        /*04fa*/ 	.byte	0xff
	.zero		1


	//   ....[64]....
        /*04fc*/ 	.word	0x000037f0
        /*0500*/ 	.word	0x000000ff
        /*0504*/ 	.word	0x000000e0
        /*0508*/ 	.short	0x0106
        /*050a*/ 	.byte	0x04
	.zero		1


	//   ....[65]....
        /*050c*/ 	.word	0x00003810
        /*0510*/ 	.word	0x000000ff
        /*0514*/ 	.word	0x000000e0
        /*0518*/ 	.short	0x010a
        /*051a*/ 	.byte	0x04
	.zero		1


	//   ....[66]....
        /*051c*/ 	.word	0x000038a0
        /*0520*/ 	.word	0x000000ff
        /*0524*/ 	.word	0x000000e0
        /*0528*/ 	.short	0x0106
        /*052a*/ 	.byte	0x07
	.zero		1


	//   ....[67]....
        /*052c*/ 	.word	0x000038e0
        /*0530*/ 	.word	0x00000000
        /*0534*/ 	.word	0x000000e0
        /*0538*/ 	.short	0x010a
        /*053a*/ 	.byte	0xff
	.zero		1


	//   ....[68]....
        /*053c*/ 	.word	0x00003b30
        /*0540*/ 	.word	0x000000ff
        /*0544*/ 	.word	0x00000008
        /*0548*/ 	.short	0x010a
        /*054a*/ 	.byte	0x05
	.zero		1


	//   ....[69]....
        /*054c*/ 	.word	0x00003b50
        /*0550*/ 	.word	0x000000ff
        /*0554*/ 	.word	0x00000008
        /*0558*/ 	.short	0x010a
        /*055a*/ 	.byte	0x05
	.zero		1


	//   ....[70]....
        /*055c*/ 	.word	0x00003ce0
        /*0560*/ 	.word	0x000000ff
        /*0564*/ 	.word	0x00000008
        /*0568*/ 	.short	0x010a
        /*056a*/ 	.byte	0x05
	.zero		1


	//   ....[71]....
        /*056c*/ 	.word	0x00003d00
        /*0570*/ 	.word	0x000000ff
        /*0574*/ 	.word	0x00000008
        /*0578*/ 	.short	0x010a
        /*057a*/ 	.byte	0x05
	.zero		1


	//   ....[72]....
        /*057c*/ 	.word	0x00003dc0
        /*0580*/ 	.word	0x000000ff
        /*0584*/ 	.word	0x00000000
        /*0588*/ 	.short	0x0101
        /*058a*/ 	.byte	0x04
	.zero		1


	//   ....[73]....
        /*058c*/ 	.word	0x00004250
        /*0590*/ 	.word	0x00000002
        /*0594*/ 	.word	0x000000d0
        /*0598*/ 	.short	0x010a
        /*059a*/ 	.byte	0xff
	.zero		1


	//   ....[74]....
        /*059c*/ 	.word	0x00004370
        /*05a0*/ 	.word	0x00000000
        /*05a4*/ 	.word	0x00000000
        /*05a8*/ 	.short	0x0101
        /*05aa*/ 	.byte	0xff
	.zero		1


	//   ....[75]....
        /*05ac*/ 	.word	0x000048c0
        /*05b0*/ 	.word	0x000000ff
        /*05b4*/ 	.word	0x00000000
        /*05b8*/ 	.short	0x010a
        /*05ba*/ 	.byte	0x04
	.zero		1


	//   ....[76]....
        /*05bc*/ 	.word	0x00004910
        /*05c0*/ 	.word	0x000000ff
        /*05c4*/ 	.word	0x00000100
        /*05c8*/ 	.short	0x010a
        /*05ca*/ 	.byte	0x39
	.zero		1


	//   ....[77]....
        /*05cc*/ 	.word	0x00004b30
        /*05d0*/ 	.word	0x000000ff
        /*05d4*/ 	.word	0x00000000
        /*05d8*/ 	.short	0x010a
        /*05da*/ 	.byte	0x07
	.zero		1


	//   ....[78]....
        /*05dc*/ 	.word	0x00004c60
        /*05e0*/ 	.word	0x000000ff
        /*05e4*/ 	.word	0x00000000
        /*05e8*/ 	.short	0x010a
        /*05ea*/ 	.byte	0x04
	.zero		1


	//   ....[79]....
        /*05ec*/ 	.word	0x00004ff0
        /*05f0*/ 	.word	0x000000ff
        /*05f4*/ 	.word	0x00000000
        /*05f8*/ 	.short	0x010a
        /*05fa*/ 	.byte	0x04
	.zero		1


	//   ....[80]....
        /*05fc*/ 	.word	0x00005090
        /*0600*/ 	.word	0x00000000
        /*0604*/ 	.word	0x00000000
        /*0608*/ 	.short	0x010a
        /*060a*/ 	.byte	0xff
	.zero		1


	//   ....[81]....
        /*060c*/ 	.word	0x000050d0
        /*0610*/ 	.word	0x00000000
        /*0614*/ 	.word	0x00000000
        /*0618*/ 	.short	0x010a
        /*061a*/ 	.byte	0xff
	.zero		1


	//   ....[82]....
        /*061c*/ 	.word	0x00005140
        /*0620*/ 	.word	0x000000ff
        /*0624*/ 	.word	0x00000000
        /*0628*/ 	.short	0x0101
        /*062a*/ 	.byte	0x04
	.zero		1


	//   ....[83]....
        /*062c*/ 	.word	0x00005180
        /*0630*/ 	.word	0x000000ff
        /*0634*/ 	.word	0x00000130
        /*0638*/ 	.short	0x010a
        /*063a*/ 	.byte	0x1f
	.zero		1


	//   ....[84]....
        /*063c*/ 	.word	0x000051d0
        /*0640*/ 	.word	0x000000ff
        /*0644*/ 	.word	0x00000000
        /*0648*/ 	.short	0x0101
        /*064a*/ 	.byte	0x04
	.zero		1


	//   ....[85]....
        /*064c*/ 	.word	0x00005640
        /*0650*/ 	.word	0x0000000c
        /*0654*/ 	.word	0x000000d0
        /*0658*/ 	.short	0x010a
        /*065a*/ 	.byte	0xff
	.zero		1


	//   ....[86]....
        /*065c*/ 	.word	0x000057b0
        /*0660*/ 	.word	0x00000000
        /*0664*/ 	.word	0x00000000
        /*0668*/ 	.short	0x0101
        /*066a*/ 	.byte	0xff
	.zero		1


	//   ....[87]....
        /*066c*/ 	.word	0x00005c30
        /*0670*/ 	.word	0x000000ff
        /*0674*/ 	.word	0x000000c8
        /*0678*/ 	.short	0x010a
        /*067a*/ 	.byte	0x18
	.zero		1


	//   ....[88]....
        /*067c*/ 	.word	0x00005df0
        /*0680*/ 	.word	0x000000ff
        /*0684*/ 	.word	0x000000a8
        /*0688*/ 	.short	0x010a
        /*068a*/ 	.byte	0x04
	.zero		1


	//   ....[89]....
        /*068c*/ 	.word	0x00005fd0
        /*0690*/ 	.word	0x000000ff
        /*0694*/ 	.word	0x00000090
        /*0698*/ 	.short	0x010b
        /*069a*/ 	.byte	0x04
	.zero		1


	//   ....[90]....
        /*069c*/ 	.word	0x00005fe0
        /*06a0*/ 	.word	0x000000ff
        /*06a4*/ 	.word	0x00000000
        /*06a8*/ 	.short	0x0101
        /*06aa*/ 	.byte	0x14
	.zero		1


	//   ....[91]....
        /*06ac*/ 	.word	0x00005ff0
        /*06b0*/ 	.word	0x000000ff
        /*06b4*/ 	.word	0x000000a8
        /*06b8*/ 	.short	0x010a
        /*06ba*/ 	.byte	0x05
	.zero		1


	//   ....[92]....
        /*06bc*/ 	.word	0x000061f0
        /*06c0*/ 	.word	0x000000ff
        /*06c4*/ 	.word	0x00000090
        /*06c8*/ 	.short	0x010b
        /*06ca*/ 	.byte	0x05
	.zero		1


	//   ....[93]....
        /*06cc*/ 	.word	0x00006200
        /*06d0*/ 	.word	0x000000ff
        /*06d4*/ 	.word	0x00000000
        /*06d8*/ 	.short	0x0101
        /*06da*/ 	.byte	0x04
	.zero		1


	//   ....[94]....
        /*06dc*/ 	.word	0x000062a0
        /*06e0*/ 	.word	0x000000ff
        /*06e4*/ 	.word	0x00000000
        /*06e8*/ 	.short	0x010a
        /*06ea*/ 	.byte	0x04
	.zero		1


	//   ....[95]....
        /*06ec*/ 	.word	0x00006330
        /*06f0*/ 	.word	0x000000ff
        /*06f4*/ 	.word	0x00000000
        /*06f8*/ 	.short	0x010a
        /*06fa*/ 	.byte	0x05
	.zero		1


	//   ....[96]....
        /*06fc*/ 	.word	0x000063d0
        /*0700*/ 	.word	0x00000000
        /*0704*/ 	.word	0x00000000
        /*0708*/ 	.short	0x010a
        /*070a*/ 	.byte	0xff
	.zero		1


	//   ....[97]....
        /*070c*/ 	.word	0x00006720
        /*0710*/ 	.word	0x00000003
        /*0714*/ 	.word	0x000000d0
        /*0718*/ 	.short	0x010a
        /*071a*/ 	.byte	0xff
	.zero		1


	//   ....[98]....
        /*071c*/ 	.word	0x000068a0
        /*0720*/ 	.word	0x00000000
        /*0724*/ 	.word	0x00000000
        /*0728*/ 	.short	0x0101
        /*072a*/ 	.byte	0xff
	.zero		1


	//   ....[99]....
        /*072c*/ 	.word	0x00007410
        /*0730*/ 	.word	0x00000000
        /*0734*/ 	.word	0x00000090
        /*0738*/ 	.short	0x010a
        /*073a*/ 	.byte	0xff
	.zero		1


	//   ....[100]....
        /*073c*/ 	.word	0x00007470
        /*0740*/ 	.word	0x0000005c
        /*0744*/ 	.word	0x000000f0
        /*0748*/ 	.short	0x010a
        /*074a*/ 	.byte	0xff
	.zero		1


	//   ....[101]....
        /*074c*/ 	.word	0x00007560
        /*0750*/ 	.word	0x00000000
        /*0754*/ 	.word	0x00000090
        /*0758*/ 	.short	0x010a
        /*075a*/ 	.byte	0xff
	.zero		1


	//   ....[102]....
        /*075c*/ 	.word	0x00007690
        /*0760*/ 	.word	0x0000005c
        /*0764*/ 	.word	0x000000f0
        /*0768*/ 	.short	0x010a
        /*076a*/ 	.byte	0xff
	.zero		1


	//   ....[103]....
        /*076c*/ 	.word	0x000081c0
        /*0770*/ 	.word	0x00000000
        /*0774*/ 	.word	0x00000000
        /*0778*/ 	.short	0x0101
        /*077a*/ 	.byte	0xff
	.zero		1


	//   ....[104]....
        /*077c*/ 	.word	0x000081d0
        /*0780*/ 	.word	0x00000003
        /*0784*/ 	.word	0x00000090
        /*0788*/ 	.short	0x010a
        /*078a*/ 	.byte	0xff
	.zero		1


	//   ....[105]....
        /*078c*/ 	.word	0x000082a0
        /*0790*/ 	.word	0x00000003
        /*0794*/ 	.word	0x00000090
        /*0798*/ 	.short	0x010a
        /*079a*/ 	.byte	0xff
	.zero		1


	//   ....[106]....
        /*079c*/ 	.word	0x00008720
        /*07a0*/ 	.word	0x0000005c
        /*07a4*/ 	.word	0x00000000
        /*07a8*/ 	.short	0x0101
        /*07aa*/ 	.byte	0xff
	.zero		1


	//   ....[107]....
        /*07ac*/ 	.word	0x00008f40
        /*07b0*/ 	.word	0x00000002
        /*07b4*/ 	.word	0x00000000
        /*07b8*/ 	.short	0x0101
        /*07ba*/ 	.byte	0xff
	.zero		1


	//   ....[108]....
        /*07bc*/ 	.word	0x00009210
        /*07c0*/ 	.word	0x000000ff
        /*07c4*/ 	.word	0x00000000
        /*07c8*/ 	.short	0x0101
        /*07ca*/ 	.byte	0x06
	.zero		1


	//   ....[109]....
        /*07cc*/ 	.word	0x00009230
        /*07d0*/ 	.word	0x00000000
        /*07d4*/ 	.word	0x00000120
        /*07d8*/ 	.short	0x010a
        /*07da*/ 	.byte	0xff
	.zero		1


	//   ....[110]....
        /*07dc*/ 	.word	0x00009290
        /*07e0*/ 	.word	0x00000000
        /*07e4*/ 	.word	0x00000048
        /*07e8*/ 	.short	0x010a
        /*07ea*/ 	.byte	0xff
	.zero		1


	//   ....[111]....
        /*07ec*/ 	.word	0x000092f0
        /*07f0*/ 	.word	0x00000000
        /*07f4*/ 	.word	0x00000048
        /*07f8*/ 	.short	0x010a
        /*07fa*/ 	.byte	0xff
	.zero		1


	//   ....[112]....
        /*07fc*/ 	.word	0x00009340
        /*0800*/ 	.word	0x00000003
        /*0804*/ 	.word	0x000000d0
        /*0808*/ 	.short	0x010a
        /*080a*/ 	.byte	0xff
	.zero		1


	//   ....[113]....
        /*080c*/ 	.word	0x000093a0
        /*0810*/ 	.word	0x00000000
        /*0814*/ 	.word	0x00000000
        /*0818*/ 	.short	0x010a
        /*081a*/ 	.byte	0xff
	.zero		1


	//   ....[114]....
        /*081c*/ 	.word	0x00009400
        /*0820*/ 	.word	0x00000000
        /*0824*/ 	.word	0x00000000
        /*0828*/ 	.short	0x010a
        /*082a*/ 	.byte	0xff
	.zero		1


	//   ....[115]....
        /*082c*/ 	.word	0x00009460
        /*0830*/ 	.word	0x00000000
        /*0834*/ 	.word	0x00000000
        /*0838*/ 	.short	0x010a
        /*083a*/ 	.byte	0xff
	.zero		1


	//   ....[116]....
        /*083c*/ 	.word	0x000094c0
        /*0840*/ 	.word	0x00000000
        /*0844*/ 	.word	0x00000000
        /*0848*/ 	.short	0x010a
        /*084a*/ 	.byte	0xff
	.zero		1


	//   ....[117]....
        /*084c*/ 	.word	0x00009520
        /*0850*/ 	.word	0x00000000
        /*0854*/ 	.word	0x00000000
        /*0858*/ 	.short	0x010a
        /*085a*/ 	.byte	0xff
	.zero		1


	//   ....[118]....
        /*085c*/ 	.word	0x00009580
        /*0860*/ 	.word	0x00000000
        /*0864*/ 	.word	0x00000000
        /*0868*/ 	.short	0x010a
        /*086a*/ 	.byte	0xff
	.zero		1


	//   ....[119]....
        /*086c*/ 	.word	0x000095e0
        /*0870*/ 	.word	0x00000000
        /*0874*/ 	.word	0x00000000
        /*0878*/ 	.short	0x010a
        /*087a*/ 	.byte	0xff
	.zero		1


	//   ....[120]....
        /*087c*/ 	.word	0x00009640
        /*0880*/ 	.word	0x00000000
        /*0884*/ 	.word	0x00000000
        /*0888*/ 	.short	0x010a
        /*088a*/ 	.byte	0xff
	.zero		1


	//   ....[121]....
        /*088c*/ 	.word	0x00009690
        /*0890*/ 	.word	0x00000002
        /*0894*/ 	.word	0x00000110
        /*0898*/ 	.short	0x010a
        /*089a*/ 	.byte	0xff
	.zero		1


	//   ....[122]....
        /*089c*/ 	.word	0x000096f0
        /*08a0*/ 	.word	0x00000002
        /*08a4*/ 	.word	0x000000e0
        /*08a8*/ 	.short	0x010a
        /*08aa*/ 	.byte	0xff
	.zero		1


	//   ....[123]....
        /*08ac*/ 	.word	0x00009740
        /*08b0*/ 	.word	0x00000002
        /*08b4*/ 	.word	0x000000d0
        /*08b8*/ 	.short	0x010a
        /*08ba*/ 	.byte	0xff
	.zero		1


	//   ....[124]....
        /*08bc*/ 	.word	0x000097a0
        /*08c0*/ 	.word	0x00000000
        /*08c4*/ 	.word	0x000000e0
        /*08c8*/ 	.short	0x010a
        /*08ca*/ 	.byte	0xff
	.zero		1


	//   ....[125]....
        /*08cc*/ 	.word	0x00009800
        /*08d0*/ 	.word	0x00000000
        /*08d4*/ 	.word	0x00000008
        /*08d8*/ 	.short	0x010a
        /*08da*/ 	.byte	0xff
	.zero		1


	//   ....[126]....
        /*08dc*/ 	.word	0x000098f0
        /*08e0*/ 	.word	0x00000000
        /*08e4*/ 	.word	0x00000008
        /*08e8*/ 	.short	0x010a
        /*08ea*/ 	.byte	0xff
	.zero		1


	//   ....[127]....
        /*08ec*/ 	.word	0x00009940
        /*08f0*/ 	.word	0x00000002
        /*08f4*/ 	.word	0x000000d0
        /*08f8*/ 	.short	0x010a
        /*08fa*/ 	.byte	0xff
	.zero		1


	//   ....[128]....
        /*08fc*/ 	.word	0x000099a0
        /*0900*/ 	.word	0x00000000
        /*0904*/ 	.word	0x00000100
        /*0908*/ 	.short	0x010a
        /*090a*/ 	.byte	0xff
	.zero		1


	//   ....[129]....
        /*090c*/ 	.word	0x00009a00
        /*0910*/ 	.word	0x00000000
        /*0914*/ 	.word	0x00000000
        /*0918*/ 	.short	0x010a
        /*091a*/ 	.byte	0xff
	.zero		1


	//   ....[130]....
        /*091c*/ 	.word	0x00009a60
        /*0920*/ 	.word	0x00000000
        /*0924*/ 	.word	0x00000000
        /*0928*/ 	.short	0x010a
        /*092a*/ 	.byte	0xff
	.zero		1


	//   ....[131]....
        /*092c*/ 	.word	0x00009ac0
        /*0930*/ 	.word	0x00000000
        /*0934*/ 	.word	0x00000130
        /*0938*/ 	.short	0x010a
        /*093a*/ 	.byte	0xff
	.zero		1


	//   ....[132]....
        /*093c*/ 	.word	0x00009b10
        /*0940*/ 	.word	0x0000000c
        /*0944*/ 	.word	0x000000d0
        /*0948*/ 	.short	0x010a
        /*094a*/ 	.byte	0xff
	.zero		1


	//   ....[133]....
        /*094c*/ 	.word	0x00009b70
        /*0950*/ 	.word	0x00000000
        /*0954*/ 	.word	0x000000c8
        /*0958*/ 	.short	0x010a
        /*095a*/ 	.byte	0xff
	.zero		1


	//   ....[134]....
        /*095c*/ 	.word	0x00009bd0
        /*0960*/ 	.word	0x00000000
        /*0964*/ 	.word	0x000000a8
        /*0968*/ 	.short	0x010a
        /*096a*/ 	.byte	0xff
	.zero		1


	//   ....[135]....
        /*096c*/ 	.word	0x00009c30
        /*0970*/ 	.word	0x00000009
        /*0974*/ 	.word	0x000000a8
        /*0978*/ 	.short	0x010a
        /*097a*/ 	.byte	0xff
	.zero		1


	//   ....[136]....
        /*097c*/ 	.word	0x00009c90
        /*0980*/ 	.word	0x00000000
        /*0984*/ 	.word	0x00000000
        /*0988*/ 	.short	0x010a
        /*098a*/ 	.byte	0xff
	.zero		1


	//   ....[137]....
        /*098c*/ 	.word	0x00009cf0
        /*0990*/ 	.word	0x00000000
        /*0994*/ 	.word	0x00000000
        /*0998*/ 	.short	0x010a
        /*099a*/ 	.byte	0xff
	.zero		1


	//   ....[138]....
        /*099c*/ 	.word	0x00009d40
        /*09a0*/ 	.word	0x00000003
        /*09a4*/ 	.word	0x000000d0
        /*09a8*/ 	.short	0x010a
        /*09aa*/ 	.byte	0xff
	.zero		1


	//   ....[139]....
        /*09ac*/ 	.word	0x00009d90
        /*09b0*/ 	.word	0x00000000
        /*09b4*/ 	.word	0x00000090
        /*09b8*/ 	.short	0x010a
        /*09ba*/ 	.byte	0xff
	.zero		1


	//   ....[140]....
        /*09bc*/ 	.word	0x00009de0
        /*09c0*/ 	.word	0x0000005c
        /*09c4*/ 	.word	0x000000f0
        /*09c8*/ 	.short	0x010a
        /*09ca*/ 	.byte	0xff
	.zero		1


	//   ....[141]....
        /*09cc*/ 	.word	0x00009e30
        /*09d0*/ 	.word	0x00000003
        /*09d4*/ 	.word	0x00000090
        /*09d8*/ 	.short	0x010a
        /*09da*/ 	.byte	0xff
	.zero		1


	//----- nvinfo : EIATTR_NUM_MBARRIERS
	.align		4
.L_47:
        /*09dc*/ 	.byte	0x03, 0x38
        /*09de*/ 	.short	0x0027


	//----- nvinfo : EIATTR_EXIT_INSTR_OFFSETS
	.align		4
        /*09e0*/ 	.byte	0x04, 0x1c
        /*09e2*/ 	.short	(.L_49 - .L_48)


	//   ....[0]....
.L_48:
        /*09e4*/ 	.word	0x000033a0


	//   ....[1]....
        /*09e8*/ 	.word	0x000038b0


	//   ....[2]....
        /*09ec*/ 	.word	0x00003910


	//   ....[3]....
        /*09f0*/ 	.word	0x00005400


	//   ....[4]....
        /*09f4*/ 	.word	0x00006400


	//   ....[5]....
        /*09f8*/ 	.word	0x00006440


	//   ....[6]....
        /*09fc*/ 	.word	0x00009100


	//   ....[7]....
        /*0a00*/ 	.word	0x00009170


	//   ....[8]....
        /*0a04*/ 	.word	0x000091a0


	//   ....[9]....
        /*0a08*/ 	.word	0x00009220


	//----- nvinfo : EIATTR_MAX_THREADS
	.align		4
.L_49:
        /*0a0c*/ 	.byte	0x04, 0x05
        /*0a0e*/ 	.short	(.L_51 - .L_50)
.L_50:
        /*0a10*/ 	.word	0x00000100
        /*0a14*/ 	.word	0x00000001
        /*0a18*/ 	.word	0x00000001


	//----- nvinfo : EIATTR_CRS_STACK_SIZE
	.align		4
.L_51:
        /*0a1c*/ 	.byte	0x04, 0x1e
        /*0a1e*/ 	.short	(.L_53 - .L_52)
.L_52:
        /*0a20*/ 	.word	0x00000000


	//----- nvinfo : EIATTR_CBANK_PARAM_SIZE
	.align		4
.L_53:
        /*0a24*/ 	.byte	0x03, 0x19
        /*0a26*/ 	.short	0x0c00


	//----- nvinfo : EIATTR_PARAM_CBANK
	.align		4
        /*0a28*/ 	.byte	0x04, 0x0a
        /*0a2a*/ 	.short	(.L_55 - .L_54)
	.align		4
.L_54:
        /*0a2c*/ 	.word	index@(.nv.constant0._ZN7cutlass13device_kernelINS_4gemm6kernel13GemmUniversalIN4cute5tupleIJiiiiEEENS1_10collective13CollectiveMmaINS1_46MainloopSm100TmaUmmaWarpSpecializedBlockScaledILi9ELi2ELi2ENS5_IJNS4_1CILi2EEENSA_ILi4EEENSA_ILi1EEEEEEEENS5_IJNSA_ILi256EEENSA_ILi64EEENSA_ILi128EEEEEENS5_IJNS_12float_e5m2_tENS_13float_ue8m0_tEEEENS5_IJNS5_IJlSD_lEEENS4_6LayoutINS5_IJNS5_IJNS5_IJNSA_ILi32EEESC_EEEiEEESR_NS5_IJSD_iEEEEEENS5_IJNS5_IJNS5_IJNSA_ILi16EEESC_EEEiEEENS5_IJNS5_IJNSA_ILi0EEESD_EEENSA_ILi512EEEEEENS5_IJSX_iEEEEEEEEEEESM_S14_NS4_8TiledMMAINS4_8MMA_AtomIJNS4_27SM100_MMA_MXF8F6F4_2x1SM_SSISK_SK_fSL_Li256ELi64ELNS4_4UMMA5MajorE0ELS19_0ELNS18_7ScaleInE0ELS1A_0EEEEEENSO_INS5_IJSD_SD_SD_EEENS5_IJSX_SX_SX_EEEEENS5_IJNS4_10UnderscoreES1G_S1G_EEEEENS5_IJNS4_28SM100_TMA_2SM_LOAD_MULTICASTES1J_EEENS5_IJNS4_14ComposedLayoutINS4_7SwizzleILi3ELi4ELi3EEENS4_18smem_ptr_flag_bitsILi8EEENSO_INS5_IJNSA_ILi8EEESI_EEENS5_IJSI_SD_EEEEEEENSO_INS5_IJNS5_IJNS5_IJSQ_SD_EEENS5_IJSP_SD_EEEEEESD_NS5_IJSC_SD_EEEEEENS5_IJNS5_IJNS5_IJSV_SZ_EEESY_EEESX_NS5_IJSD_SZ_EEEEEEEEEEEvNS4_8identityENS5_IJNS4_18SM100_TMA_2SM_LOADES1J_EEES25_vS26_EENS_8epilogue10collective18CollectiveEpilogueINS2A_23Sm100TmaWarpSpecializedILi3ELi2ELi32ELb1ELb0EEEJNS5_IJSI_SH_SI_EEENS5_IJNSO_ISI_SD_EENSO_ISP_SD_EEEEENS_10bfloat16_tESN_S2J_SN_NS2A_6fusion15FusionCallbacksIS2E_NS2K_17LinearCombinationIS2J_fS2J_fLNS_15FloatRoundStyleE2EEES2F_S2I_JEEENS4_5SM1004TMEM4LOAD26SM100_TMEM_LOAD_32dp32b32xENS4_13SM90_TMA_LOADENS1L_INS1M_ILi2ELi4ELi3EEENS1O_ILi16EEENSO_INS5_IJS1Q_SP_EEES1W_EEEENS4_39AutoVectorizingCopyWithAssumedAlignmentILi128EEENS4_14SM90_TMA_STOREES2Z_S31_S31_EEEvvEEEEvNT_6ParamsE)
        /*0a30*/ 	.short	0x0380
        /*0a32*/ 	.short	0x0c00


	//----- nvinfo : EIATTR_SW_WAR
	.align		4
.L_55:
        /*0a34*/ 	.byte	0x04, 0x36
        /*0a36*/ 	.short	(.L_57 - .L_56)
.L_56:
        /*0a38*/ 	.word	0x00000008
.L_57:


//--------------------- .nv.callgraph             --------------------------
	.section	.nv.callgraph,"",@"SHT_CUDA_CALLGRAPH"
	.align	4
	.sectionentsize	8
	.align		4
        /*0000*/ 	.word	0x00000000
	.align		4
        /*0004*/ 	.word	0xffffffff
	.align		4
        /*0008*/ 	.word	index@(_ZN7cutlass13device_kernelINS_4gemm6kernel13GemmUniversalIN4cute5tupleIJiiiiEEENS1_10collective13CollectiveMmaINS1_46MainloopSm100TmaUmmaWarpSpecializedBlockScaledILi9ELi2ELi2ENS5_IJNS4_1CILi2EEENSA_ILi4EEENSA_ILi1EEEEEEEENS5_IJNSA_ILi256EEENSA_ILi64EEENSA_ILi128EEEEEENS5_IJNS_12float_e5m2_tENS_13float_ue8m0_tEEEENS5_IJNS5_IJlSD_lEEENS4_6LayoutINS5_IJNS5_IJNS5_IJNSA_ILi32EEESC_EEEiEEESR_NS5_IJSD_iEEEEEENS5_IJNS5_IJNS5_IJNSA_ILi16EEESC_EEEiEEENS5_IJNS5_IJNSA_ILi0EEESD_EEENSA_ILi512EEEEEENS5_IJSX_iEEEEEEEEEEESM_S14_NS4_8TiledMMAINS4_8MMA_AtomIJNS4_27SM100_MMA_MXF8F6F4_2x1SM_SSISK_SK_fSL_Li256ELi64ELNS4_4UMMA5MajorE0ELS19_0ELNS18_7ScaleInE0ELS1A_0EEEEEENSO_INS5_IJSD_SD_SD_EEENS5_IJSX_SX_SX_EEEEENS5_IJNS4_10UnderscoreES1G_S1G_EEEEENS5_IJNS4_28SM100_TMA_2SM_LOAD_MULTICASTES1J_EEENS5_IJNS4_14ComposedLayoutINS4_7SwizzleILi3ELi4ELi3EEENS4_18smem_ptr_flag_bitsILi8EEENSO_INS5_IJNSA_ILi8EEESI_EEENS5_IJSI_SD_EEEEEEENSO_INS5_IJNS5_IJNS5_IJSQ_SD_EEENS5_IJSP_SD_EEEEEESD_NS5_IJSC_SD_EEEEEENS5_IJNS5_IJNS5_IJSV_SZ_EEESY_EEESX_NS5_IJSD_SZ_EEEEEEEEEEEvNS4_8identityENS5_IJNS4_18SM100_TMA_2SM_LOADES1J_EEES25_vS26_EENS_8epilogue10collective18CollectiveEpilogueINS2A_23Sm100TmaWarpSpecializedILi3ELi2ELi32ELb1ELb0EEEJNS5_IJSI_SH_SI_EEENS5_IJNSO_ISI_SD_EENSO_ISP_SD_EEEEENS_10bfloat16_tESN_S2J_SN_NS2A_6fusion15FusionCallbacksIS2E_NS2K_17LinearCombinationIS2J_fS2J_fLNS_15FloatRoundStyleE2EEES2F_S2I_JEEENS4_5SM1004TMEM4LOAD26SM100_TMEM_LOAD_32dp32b32xENS4_13SM90_TMA_LOADENS1L_INS1M_ILi2ELi4ELi3EEENS1O_ILi16EEENSO_INS5_IJS1Q_SP_EEES1W_EEEENS4_39AutoVectorizingCopyWithAssumedAlignmentILi128EEENS4_14SM90_TMA_STOREES2Z_S31_S31_EEEvvEEEEvNT_6ParamsE)
	.align		4
        /*000c*/ 	.word	index@(__assertfail)
	.align		4
        /*0010*/ 	.word	0x00000000
	.align		4
        /*0014*/ 	.word	0xfffffffe
	.align		4
        /*0018*/ 	.word	0x00000000
	.align		4
        /*001c*/ 	.word	0xfffffffd
	.align		4
        /*0020*/ 	.word	0x00000000
	.align		4
        /*0024*/ 	.word	0xfffffffc


//--------------------- .nv.constant4             --------------------------
	.section	.nv.constant4,"a",@progbits
	.align	8
	.align		8
.nv.constant4:
        /*0000*/ 	.dword	__assertfail
	.align		8
        /*0008*/ 	.dword	__unnamed_1
	.align		8
        /*0010*/ 	.dword	__unnamed_2
	.align		8
        /*0018*/ 	.dword	_ZN40_INTERNAL_05b1fdbc_4_k_cu_1df88786_390804cuda3std3__45__cpo5beginE
	.align		8
        /*0020*/ 	.dword	_ZN40_INTERNAL_05b1fdbc_4_k_cu_1df88786_390804cuda3std3__45__cpo3endE
	.align		8
        /*0028*/ 	.dword	_ZN40_INTERNAL_05b1fdbc_4_k_cu_1df88786_390804cuda3std3__45__cpo6cbeginE
	.align		8
        /*0030*/ 	.dword	_ZN40_INTERNAL_05b1fdbc_4_k_cu_1df88786_390804cuda3std3__45__cpo4cendE
	.align		8
        /*0038*/ 	.dword	_ZN40_INTERNAL_05b1fdbc_4_k_cu_1df88786_390804cuda3std3__442_GLOBAL__N__05b1fdbc_4_k_cu_1df88786_390806ignoreE
	.align		8
        /*0040*/ 	.dword	_ZN40_INTERNAL_05b1fdbc_4_k_cu_1df88786_390804cuda3std3__419piecewise_constructE
	.align		8
        /*0048*/ 	.dword	_ZN40_INTERNAL_05b1fdbc_4_k_cu_1df88786_390804cuda3std3__48in_placeE
	.align		8
        /*0050*/ 	.dword	_ZN40_INTERNAL_05b1fdbc_4_k_cu_1df88786_390804cuda3std6ranges3__45__cpo4swapE
	.align		8
        /*0058*/ 	.dword	_ZN40_INTERNAL_05b1fdbc_4_k_cu_1df88786_390804cuda3std6ranges3__45__cpo9iter_moveE
	.align		8
        /*0060*/ 	.dword	_ZN40_INTERNAL_05b1fdbc_4_k_cu_1df88786_390804cute7productE
	.align		8
        /*0068*/ 	.dword	_ZN40_INTERNAL_05b1fdbc_4_k_cu_1df88786_390804cute1_E
	.align		8
        /*0070*/ 	.dword	$str$25
	.align		8
        /*0078*/ 	.dword	$str$26
	.align		8
        /*0080*/ 	.dword	$str$27
	.align		8
        /*0088*/ 	.dword	$str$28


//--------------------- .text._ZN7cutlass13device_kernelINS_4gemm6kernel13GemmUniversalIN4cute5tupleIJiiiiEEENS1_10collective13CollectiveMmaINS1_46MainloopSm100TmaUmmaWarpSpecializedBlockScaledILi9ELi2ELi2ENS5_IJNS4_1CILi2EEENSA_ILi4EEENSA_ILi1EEEEEEEENS5_IJNSA_ILi256EEENSA_ILi64EEENSA_ILi128EEEEEENS5_IJNS_12float_e5m2_tENS_13float_ue8m0_tEEEENS5_IJNS5_IJlSD_lEEENS4_6LayoutINS5_IJNS5_IJNS5_IJNSA_ILi32EEESC_EEEiEEESR_NS5_IJSD_iEEEEEENS5_IJNS5_IJNS5_IJNSA_ILi16EEESC_EEEiEEENS5_IJNS5_IJNSA_ILi0EEESD_EEENSA_ILi512EEEEEENS5_IJSX_iEEEEEEEEEEESM_S14_NS4_8TiledMMAINS4_8MMA_AtomIJNS4_27SM100_MMA_MXF8F6F4_2x1SM_SSISK_SK_fSL_Li256ELi64ELNS4_4UMMA5MajorE0ELS19_0ELNS18_7ScaleInE0ELS1A_0EEEEEENSO_INS5_IJSD_SD_SD_EEENS5_IJSX_SX_SX_EEEEENS5_IJNS4_10UnderscoreES1G_S1G_EEEEENS5_IJNS4_28SM100_TMA_2SM_LOAD_MULTICASTES1J_EEENS5_IJNS4_14ComposedLayoutINS4_7SwizzleILi3ELi4ELi3EEENS4_18smem_ptr_flag_bitsILi8EEENSO_INS5_IJNSA_ILi8EEESI_EEENS5_IJSI_SD_EEEEEEENSO_INS5_IJNS5_IJNS5_IJSQ_SD_EEENS5_IJSP_SD_EEEEEESD_NS5_IJSC_SD_EEEEEENS5_IJNS5_IJNS5_IJSV_SZ_EEESY_EEESX_NS5_IJSD_SZ_EEEEEEEEEEEvNS4_8identityENS5_IJNS4_18SM100_TMA_2SM_LOADES1J_EEES25_vS26_EENS_8epilogue10collective18CollectiveEpilogueINS2A_23Sm100TmaWarpSpecializedILi3ELi2ELi32ELb1ELb0EEEJNS5_IJSI_SH_SI_EEENS5_IJNSO_ISI_SD_EENSO_ISP_SD_EEEEENS_10bfloat16_tESN_S2J_SN_NS2A_6fusion15FusionCallbacksIS2E_NS2K_17LinearCombinationIS2J_fS2J_fLNS_15FloatRoundStyleE2EEES2F_S2I_JEEENS4_5SM1004TMEM4LOAD26SM100_TMEM_LOAD_32dp32b32xENS4_13SM90_TMA_LOADENS1L_INS1M_ILi2ELi4ELi3EEENS1O_ILi16EEENSO_INS5_IJS1Q_SP_EEES1W_EEEENS4_39AutoVectorizingCopyWithAssumedAlignmentILi128EEENS4_14SM90_TMA_STOREES2Z_S31_S31_EEEvvEEEEvNT_6ParamsE --------------------------
	.section	.text._ZN7cutlass13device_kernelINS_4gemm6kernel13GemmUniversalIN4cute5tupleIJiiiiEEENS1_10collective13CollectiveMmaINS1_46MainloopSm100TmaUmmaWarpSpecializedBlockScaledILi9ELi2ELi2ENS5_IJNS4_1CILi2EEENSA_ILi4EEENSA_ILi1EEEEEEEENS5_IJNSA_ILi256EEENSA_ILi64EEENSA_ILi128EEEEEENS5_IJNS_12float_e5m2_tENS_13float_ue8m0_tEEEENS5_IJNS5_IJlSD_lEEENS4_6LayoutINS5_IJNS5_IJNS5_IJNSA_ILi32EEESC_EEEiEEESR_NS5_IJSD_iEEEEEENS5_IJNS5_IJNS5_IJNSA_ILi16EEESC_EEEiEEENS5_IJNS5_IJNSA_ILi0EEESD_EEENSA_ILi512EEEEEENS5_IJSX_iEEEEEEEEEEESM_S14_NS4_8TiledMMAINS4_8MMA_AtomIJNS4_27SM100_MMA_MXF8F6F4_2x1SM_SSISK_SK_fSL_Li256ELi64ELNS4_4UMMA5MajorE0ELS19_0ELNS18_7ScaleInE0ELS1A_0EEEEEENSO_INS5_IJSD_SD_SD_EEENS5_IJSX_SX_SX_EEEEENS5_IJNS4_10UnderscoreES1G_S1G_EEEEENS5_IJNS4_28SM100_TMA_2SM_LOAD_MULTICASTES1J_EEENS5_IJNS4_14ComposedLayoutINS4_7SwizzleILi3ELi4ELi3EEENS4_18smem_ptr_flag_bitsILi8EEENSO_INS5_IJNSA_ILi8EEESI_EEENS5_IJSI_SD_EEEEEEENSO_INS5_IJNS5_IJNS5_IJSQ_SD_EEENS5_IJSP_SD_EEEEEESD_NS5_IJSC_SD_EEEEEENS5_IJNS5_IJNS5_IJSV_SZ_EEESY_EEESX_NS5_IJSD_SZ_EEEEEEEEEEEvNS4_8identityENS5_IJNS4_18SM100_TMA_2SM_LOADES1J_EEES25_vS26_EENS_8epilogue10collective18CollectiveEpilogueINS2A_23Sm100TmaWarpSpecializedILi3ELi2ELi32ELb1ELb0EEEJNS5_IJSI_SH_SI_EEENS5_IJNSO_ISI_SD_EENSO_ISP_SD_EEEEENS_10bfloat16_tESN_S2J_SN_NS2A_6fusion15FusionCallbacksIS2E_NS2K_17LinearCombinationIS2J_fS2J_fLNS_15FloatRoundStyleE2EEES2F_S2I_JEEENS4_5SM1004TMEM4LOAD26SM100_TMEM_LOAD_32dp32b32xENS4_13SM90_TMA_LOADENS1L_INS1M_ILi2ELi4ELi3EEENS1O_ILi16EEENSO_INS5_IJS1Q_SP_EEES1W_EEEENS4_39AutoVectorizingCopyWithAssumedAlignmentILi128EEENS4_14SM90_TMA_STOREES2Z_S31_S31_EEEvvEEEEvNT_6ParamsE,"ax",@progbits
	.align	128
.text._ZN7cutlass13device_kernelINS_4gemm6kernel13GemmUniversalIN4cute5tupleIJiiiiEEENS1_10collective13CollectiveMmaINS1_46MainloopSm100TmaUmmaWarpSpecializedBlockScaledILi9ELi2ELi2ENS5_IJNS4_1CILi2EEENSA_ILi4EEENSA_ILi1EEEEEEEENS5_IJNSA_ILi256EEENSA_ILi64EEENSA_ILi128EEEEEENS5_IJNS_12float_e5m2_tENS_13float_ue8m0_tEEEENS5_IJNS5_IJlSD_lEEENS4_6LayoutINS5_IJNS5_IJNS5_IJNSA_ILi32EEESC_EEEiEEESR_NS5_IJSD_iEEEEEENS5_IJNS5_IJNS5_IJNSA_ILi16EEESC_EEEiEEENS5_IJNS5_IJNSA_ILi0EEESD_EEENSA_ILi512EEEEEENS5_IJSX_iEEEEEEEEEEESM_S14_NS4_8TiledMMAINS4_8MMA_AtomIJNS4_27SM100_MMA_MXF8F6F4_2x1SM_SSISK_SK_fSL_Li256ELi64ELNS4_4UMMA5MajorE0ELS19_0ELNS18_7ScaleInE0ELS1A_0EEEEEENSO_INS5_IJSD_SD_SD_EEENS5_IJSX_SX_SX_EEEEENS5_IJNS4_10UnderscoreES1G_S1G_EEEEENS5_IJNS4_28SM100_TMA_2SM_LOAD_MULTICASTES1J_EEENS5_IJNS4_14ComposedLayoutINS4_7SwizzleILi3ELi4ELi3EEENS4_18smem_ptr_flag_bitsILi8EEENSO_INS5_IJNSA_ILi8EEESI_EEENS5_IJSI_SD_EEEEEEENSO_INS5_IJNS5_IJNS5_IJSQ_SD_EEENS5_IJSP_SD_EEEEEESD_NS5_IJSC_SD_EEEEEENS5_IJNS5_IJNS5_IJSV_SZ_EEESY_EEESX_NS5_IJSD_SZ_EEEEEEEEEEEvNS4_8identityENS5_IJNS4_18SM100_TMA_2SM_LOADES1J_EEES25_vS26_EENS_8epilogue10collective18CollectiveEpilogueINS2A_23Sm100TmaWarpSpecializedILi3ELi2ELi32ELb1ELb0EEEJNS5_IJSI_SH_SI_EEENS5_IJNSO_ISI_SD_EENSO_ISP_SD_EEEEENS_10bfloat16_tESN_S2J_SN_NS2A_6fusion15FusionCallbacksIS2E_NS2K_17LinearCombinationIS2J_fS2J_fLNS_15FloatRoundStyleE2EEES2F_S2I_JEEENS4_5SM1004TMEM4LOAD26SM100_TMEM_LOAD_32dp32b32xENS4_13SM90_TMA_LOADENS1L_INS1M_ILi2ELi4ELi3EEENS1O_ILi16EEENSO_INS5_IJS1Q_SP_EEES1W_EEEENS4_39AutoVectorizingCopyWithAssumedAlignmentILi128EEENS4_14SM90_TMA_STOREES2Z_S31_S31_EEEvvEEEEvNT_6ParamsE:
        .type           _ZN7cutlass13device_kernelINS_4gemm6kernel13GemmUniversalIN4cute5tupleIJiiiiEEENS1_10collective13CollectiveMmaINS1_46MainloopSm100TmaUmmaWarpSpecializedBlockScaledILi9ELi2ELi2ENS5_IJNS4_1CILi2EEENSA_ILi4EEENSA_ILi1EEEEEEEENS5_IJNSA_ILi256EEENSA_ILi64EEENSA_ILi128EEEEEENS5_IJNS_12float_e5m2_tENS_13float_ue8m0_tEEEENS5_IJNS5_IJlSD_lEEENS4_6LayoutINS5_IJNS5_IJNS5_IJNSA_ILi32EEESC_EEEiEEESR_NS5_IJSD_iEEEEEENS5_IJNS5_IJNS5_IJNSA_ILi16EEESC_EEEiEEENS5_IJNS5_IJNSA_ILi0EEESD_EEENSA_ILi512EEEEEENS5_IJSX_iEEEEEEEEEEESM_S14_NS4_8TiledMMAINS4_8MMA_AtomIJNS4_27SM100_MMA_MXF8F6F4_2x1SM_SSISK_SK_fSL_Li256ELi64ELNS4_4UMMA5MajorE0ELS19_0ELNS18_7ScaleInE0ELS1A_0EEEEEENSO_INS5_IJSD_SD_SD_EEENS5_IJSX_SX_SX_EEEEENS5_IJNS4_10UnderscoreES1G_S1G_EEEEENS5_IJNS4_28SM100_TMA_2SM_LOAD_MULTICASTES1J_EEENS5_IJNS4_14ComposedLayoutINS4_7SwizzleILi3ELi4ELi3EEENS4_18smem_ptr_flag_bitsILi8EEENSO_INS5_IJNSA_ILi8EEESI_EEENS5_IJSI_SD_EEEEEEENSO_INS5_IJNS5_IJNS5_IJSQ_SD_EEENS5_IJSP_SD_EEEEEESD_NS5_IJSC_SD_EEEEEENS5_IJNS5_IJNS5_IJSV_SZ_EEESY_EEESX_NS5_IJSD_SZ_EEEEEEEEEEEvNS4_8identityENS5_IJNS4_18SM100_TMA_2SM_LOADES1J_EEES25_vS26_EENS_8epilogue10collective18CollectiveEpilogueINS2A_23Sm100TmaWarpSpecializedILi3ELi2ELi32ELb1ELb0EEEJNS5_IJSI_SH_SI_EEENS5_IJNSO_ISI_SD_EENSO_ISP_SD_EEEEENS_10bfloat16_tESN_S2J_SN_NS2A_6fusion15FusionCallbacksIS2E_NS2K_17LinearCombinationIS2J_fS2J_fLNS_15FloatRoundStyleE2EEES2F_S2I_JEEENS4_5SM1004TMEM4LOAD26SM100_TMEM_LOAD_32dp32b32xENS4_13SM90_TMA_LOADENS1L_INS1M_ILi2ELi4ELi3EEENS1O_ILi16EEENSO_INS5_IJS1Q_SP_EEES1W_EEEENS4_39AutoVectorizingCopyWithAssumedAlignmentILi128EEENS4_14SM90_TMA_STOREES2Z_S31_S31_EEEvvEEEEvNT_6ParamsE,@function
        .size           _ZN7cutlass13device_kernelINS_4gemm6kernel13GemmUniversalIN4cute5tupleIJiiiiEEENS1_10collective13CollectiveMmaINS1_46MainloopSm100TmaUmmaWarpSpecializedBlockScaledILi9ELi2ELi2ENS5_IJNS4_1CILi2EEENSA_ILi4EEENSA_ILi1EEEEEEEENS5_IJNSA_ILi256EEENSA_ILi64EEENSA_ILi128EEEEEENS5_IJNS_12float_e5m2_tENS_13float_ue8m0_tEEEENS5_IJNS5_IJlSD_lEEENS4_6LayoutINS5_IJNS5_IJNS5_IJNSA_ILi32EEESC_EEEiEEESR_NS5_IJSD_iEEEEEENS5_IJNS5_IJNS5_IJNSA_ILi16EEESC_EEEiEEENS5_IJNS5_IJNSA_ILi0EEESD_EEENSA_ILi512EEEEEENS5_IJSX_iEEEEEEEEEEESM_S14_NS4_8TiledMMAINS4_8MMA_AtomIJNS4_27SM100_MMA_MXF8F6F4_2x1SM_SSISK_SK_fSL_Li256ELi64ELNS4_4UMMA5MajorE0ELS19_0ELNS18_7ScaleInE0ELS1A_0EEEEEENSO_INS5_IJSD_SD_SD_EEENS5_IJSX_SX_SX_EEEEENS5_IJNS4_10UnderscoreES1G_S1G_EEEEENS5_IJNS4_28SM100_TMA_2SM_LOAD_MULTICASTES1J_EEENS5_IJNS4_14ComposedLayoutINS4_7SwizzleILi3ELi4ELi3EEENS4_18smem_ptr_flag_bitsILi8EEENSO_INS5_IJNSA_ILi8EEESI_EEENS5_IJSI_SD_EEEEEEENSO_INS5_IJNS5_IJNS5_IJSQ_SD_EEENS5_IJSP_SD_EEEEEESD_NS5_IJSC_SD_EEEEEENS5_IJNS5_IJNS5_IJSV_SZ_EEESY_EEESX_NS5_IJSD_SZ_EEEEEEEEEEEvNS4_8identityENS5_IJNS4_18SM100_TMA_2SM_LOADES1J_EEES25_vS26_EENS_8epilogue10collective18CollectiveEpilogueINS2A_23Sm100TmaWarpSpecializedILi3ELi2ELi32ELb1ELb0EEEJNS5_IJSI_SH_SI_EEENS5_IJNSO_ISI_SD_EENSO_ISP_SD_EEEEENS_10bfloat16_tESN_S2J_SN_NS2A_6fusion15FusionCallbacksIS2E_NS2K_17LinearCombinationIS2J_fS2J_fLNS_15FloatRoundStyleE2EEES2F_S2I_JEEENS4_5SM1004TMEM4LOAD26SM100_TMEM_LOAD_32dp32b32xENS4_13SM90_TMA_LOADENS1L_INS1M_ILi2ELi4ELi3EEENS1O_ILi16EEENSO_INS5_IJS1Q_SP_EEES1W_EEEENS4_39AutoVectorizingCopyWithAssumedAlignmentILi128EEENS4_14SM90_TMA_STOREES2Z_S31_S31_EEEvvEEEEvNT_6ParamsE,(.L_x_191 - _ZN7cutlass13device_kernelINS_4gemm6kernel13GemmUniversalIN4cute5tupleIJiiiiEEENS1_10collective13CollectiveMmaINS1_46MainloopSm100TmaUmmaWarpSpecializedBlockScaledILi9ELi2ELi2ENS5_IJNS4_1CILi2EEENSA_ILi4EEENSA_ILi1EEEEEEEENS5_IJNSA_ILi256EEENSA_ILi64EEENSA_ILi128EEEEEENS5_IJNS_12float_e5m2_tENS_13float_ue8m0_tEEEENS5_IJNS5_IJlSD_lEEENS4_6LayoutINS5_IJNS5_IJNS5_IJNSA_ILi32EEESC_EEEiEEESR_NS5_IJSD_iEEEEEENS5_IJNS5_IJNS5_IJNSA_ILi16EEESC_EEEiEEENS5_IJNS5_IJNSA_ILi0EEESD_EEENSA_ILi512EEEEEENS5_IJSX_iEEEEEEEEEEESM_S14_NS4_8TiledMMAINS4_8MMA_AtomIJNS4_27SM100_MMA_MXF8F6F4_2x1SM_SSISK_SK_fSL_Li256ELi64ELNS4_4UMMA5MajorE0ELS19_0ELNS18_7ScaleInE0ELS1A_0EEEEEENSO_INS5_IJSD_SD_SD_EEENS5_IJSX_SX_SX_EEEEENS5_IJNS4_10UnderscoreES1G_S1G_EEEEENS5_IJNS4_28SM100_TMA_2SM_LOAD_MULTICASTES1J_EEENS5_IJNS4_14ComposedLayoutINS4_7SwizzleILi3ELi4ELi3EEENS4_18smem_ptr_flag_bitsILi8EEENSO_INS5_IJNSA_ILi8EEESI_EEENS5_IJSI_SD_EEEEEEENSO_INS5_IJNS5_IJNS5_IJSQ_SD_EEENS5_IJSP_SD_EEEEEESD_NS5_IJSC_SD_EEEEEENS5_IJNS5_IJNS5_IJSV_SZ_EEESY_EEESX_NS5_IJSD_SZ_EEEEEEEEEEEvNS4_8identityENS5_IJNS4_18SM100_TMA_2SM_LOADES1J_EEES25_vS26_EENS_8epilogue10collective18CollectiveEpilogueINS2A_23Sm100TmaWarpSpecializedILi3ELi2ELi32ELb1ELb0EEEJNS5_IJSI_SH_SI_EEENS5_IJNSO_ISI_SD_EENSO_ISP_SD_EEEEENS_10bfloat16_tESN_S2J_SN_NS2A_6fusion15FusionCallbacksIS2E_NS2K_17LinearCombinationIS2J_fS2J_fLNS_15FloatRoundStyleE2EEES2F_S2I_JEEENS4_5SM1004TMEM4LOAD26SM100_TMEM_LOAD_32dp32b32xENS4_13SM90_TMA_LOADENS1L_INS1M_ILi2ELi4ELi3EEENS1O_ILi16EEENSO_INS5_IJS1Q_SP_EEES1W_EEEENS4_39AutoVectorizingCopyWithAssumedAlignmentILi128EEENS4_14SM90_TMA_STOREES2Z_S31_S31_EEEvvEEEEvNT_6ParamsE)
        .other          _ZN7cutlass13device_kernelINS_4gemm6kernel13GemmUniversalIN4cute5tupleIJiiiiEEENS1_10collective13CollectiveMmaINS1_46MainloopSm100TmaUmmaWarpSpecializedBlockScaledILi9ELi2ELi2ENS5_IJNS4_1CILi2EEENSA_ILi4EEENSA_ILi1EEEEEEEENS5_IJNSA_ILi256EEENSA_ILi64EEENSA_ILi128EEEEEENS5_IJNS_12float_e5m2_tENS_13float_ue8m0_tEEEENS5_IJNS5_IJlSD_lEEENS4_6LayoutINS5_IJNS5_IJNS5_IJNSA_ILi32EEESC_EEEiEEESR_NS5_IJSD_iEEEEEENS5_IJNS5_IJNS5_IJNSA_ILi16EEESC_EEEiEEENS5_IJNS5_IJNSA_ILi0EEESD_EEENSA_ILi512EEEEEENS5_IJSX_iEEEEEEEEEEESM_S14_NS4_8TiledMMAINS4_8MMA_AtomIJNS4_27SM100_MMA_MXF8F6F4_2x1SM_SSISK_SK_fSL_Li256ELi64ELNS4_4UMMA5MajorE0ELS19_0ELNS18_7ScaleInE0ELS1A_0EEEEEENSO_INS5_IJSD_SD_SD_EEENS5_IJSX_SX_SX_EEEEENS5_IJNS4_10UnderscoreES1G_S1G_EEEEENS5_IJNS4_28SM100_TMA_2SM_LOAD_MULTICASTES1J_EEENS5_IJNS4_14ComposedLayoutINS4_7SwizzleILi3ELi4ELi3EEENS4_18smem_ptr_flag_bitsILi8EEENSO_INS5_IJNSA_ILi8EEESI_EEENS5_IJSI_SD_EEEEEEENSO_INS5_IJNS5_IJNS5_IJSQ_SD_EEENS5_IJSP_SD_EEEEEESD_NS5_IJSC_SD_EEEEEENS5_IJNS5_IJNS5_IJSV_SZ_EEESY_EEESX_NS5_IJSD_SZ_EEEEEEEEEEEvNS4_8identityENS5_IJNS4_18SM100_TMA_2SM_LOADES1J_EEES25_vS26_EENS_8epilogue10collective18CollectiveEpilogueINS2A_23Sm100TmaWarpSpecializedILi3ELi2ELi32ELb1ELb0EEEJNS5_IJSI_SH_SI_EEENS5_IJNSO_ISI_SD_EENSO_ISP_SD_EEEEENS_10bfloat16_tESN_S2J_SN_NS2A_6fusion15FusionCallbacksIS2E_NS2K_17LinearCombinationIS2J_fS2J_fLNS_15FloatRoundStyleE2EEES2F_S2I_JEEENS4_5SM1004TMEM4LOAD26SM100_TMEM_LOAD_32dp32b32xENS4_13SM90_TMA_LOADENS1L_INS1M_ILi2ELi4ELi3EEENS1O_ILi16EEENSO_INS5_IJS1Q_SP_EEES1W_EEEENS4_39AutoVectorizingCopyWithAssumedAlignmentILi128EEENS4_14SM90_TMA_STOREES2Z_S31_S31_EEEvvEEEEvNT_6ParamsE,@"STO_CUDA_ENTRY STV_DEFAULT"
_ZN7cutlass13device_kernelINS_4gemm6kernel13GemmUniversalIN4cute5tupleIJiiiiEEENS1_10collective13CollectiveMmaINS1_46MainloopSm100TmaUmmaWarpSpecializedBlockScaledILi9ELi2ELi2ENS5_IJNS4_1CILi2EEENSA_ILi4EEENSA_ILi1EEEEEEEENS5_IJNSA_ILi256EEENSA_ILi64EEENSA_ILi128EEEEEENS5_IJNS_12float_e5m2_tENS_13float_ue8m0_tEEEENS5_IJNS5_IJlSD_lEEENS4_6LayoutINS5_IJNS5_IJNS5_IJNSA_ILi32EEESC_EEEiEEESR_NS5_IJSD_iEEEEEENS5_IJNS5_IJNS5_IJNSA_ILi16EEESC_EEEiEEENS5_IJNS5_IJNSA_ILi0EEESD_EEENSA_ILi512EEEEEENS5_IJSX_iEEEEEEEEEEESM_S14_NS4_8TiledMMAINS4_8MMA_AtomIJNS4_27SM100_MMA_MXF8F6F4_2x1SM_SSISK_SK_fSL_Li256ELi64ELNS4_4UMMA5MajorE0ELS19_0ELNS18_7ScaleInE0ELS1A_0EEEEEENSO_INS5_IJSD_SD_SD_EEENS5_IJSX_SX_SX_EEEEENS5_IJNS4_10UnderscoreES1G_S1G_EEEEENS5_IJNS4_28SM100_TMA_2SM_LOAD_MULTICASTES1J_EEENS5_IJNS4_14ComposedLayoutINS4_7SwizzleILi3ELi4ELi3EEENS4_18smem_ptr_flag_bitsILi8EEENSO_INS5_IJNSA_ILi8EEESI_EEENS5_IJSI_SD_EEEEEEENSO_INS5_IJNS5_IJNS5_IJSQ_SD_EEENS5_IJSP_SD_EEEEEESD_NS5_IJSC_SD_EEEEEENS5_IJNS5_IJNS5_IJSV_SZ_EEESY_EEESX_NS5_IJSD_SZ_EEEEEEEEEEEvNS4_8identityENS5_IJNS4_18SM100_TMA_2SM_LOADES1J_EEES25_vS26_EENS_8epilogue10collective18CollectiveEpilogueINS2A_23Sm100TmaWarpSpecializedILi3ELi2ELi32ELb1ELb0EEEJNS5_IJSI_SH_SI_EEENS5_IJNSO_ISI_SD_EENSO_ISP_SD_EEEEENS_10bfloat16_tESN_S2J_SN_NS2A_6fusion15FusionCallbacksIS2E_NS2K_17LinearCombinationIS2J_fS2J_fLNS_15FloatRoundStyleE2EEES2F_S2I_JEEENS4_5SM1004TMEM4LOAD26SM100_TMEM_LOAD_32dp32b32xENS4_13SM90_TMA_LOADENS1L_INS1M_ILi2ELi4ELi3EEENS1O_ILi16EEENSO_INS5_IJS1Q_SP_EEES1W_EEEENS4_39AutoVectorizingCopyWithAssumedAlignmentILi128EEENS4_14SM90_TMA_STOREES2Z_S31_S31_EEEvvEEEEvNT_6ParamsE:
[----:B------:R-:W1:Y:S01]  /*0000*/  LDC R1, c[0x0][0x37c] ;  /* 0x0000df00ff017b82 */ /* 0x000e620000000800 */
[----:B------:R-:W2:Y:S01]  /*0010*/  S2R R95, SR_TID.X ;  /* 0x00000000005f7919 */ /* 0x000ea20000002100 */
[----:B------:R-:W3:Y:S06]  /*0020*/  LDCU.64 UR12, c[0x0][0xc90] ;  /* 0x00019200ff0c77ac */ /* 0x000eec0008000a00 */
[----:B------:R-:W4:Y:S01]  /*0030*/  S2UR UR4, SR_CgaCtaId ;  /* 0x00000000000479c3 */ /* 0x000f220000008800 */
[----:B------:R-:W-:Y:S02]  /*0040*/  PRMT R88, RZ, 0x7610, R88 ;  /* 0x00007610ff587816 */ /* 0x000fe40000000058 */
[----:B------:R-:W-:-:S02]  /*0050*/  ELECT P0, URZ, PT ;  /* 0x0000000000ff782f */ /* 0x000fc40003800000 */
[----:B---3--:R-:W-:-:S04]  /*0060*/  ISETP.NE.U32.AND P1, PT, RZ, UR12, PT ;  /* 0x0000000cff007c0c */ /* 0x008fc8000bf25070 */
[----:B------:R-:W-:Y:S01]  /*0070*/  ISETP.NE.AND.EX P2, PT, RZ, UR13, PT, P1 ;  /* 0x0000000dff007c0c */ /* 0x000fe2000bf45310 */
[----:B----4-:R-:W-:Y:S02]  /*0080*/  ULOP3.LUT UR71, UR4, 0x1, URZ, 0xc0, !UPT ;  /* 0x0000000104477892 */ /* 0x010fe4000f8ec0ff */
[----:B------:R-:W-:Y:S01]  /*0090*/  ULOP3.LUT UR70, UR4, 0x1, URZ, 0x3c, !UPT ;  /* 0x0000000104467892 */ /* 0x000fe2000f8e3cff */
[----:B--2---:R-:W-:-:S05]  /*00a0*/  SHF.R.U32.HI R89, RZ, 0x5, R95 ;  /* 0x00000005ff597819 */ /* 0x004fca000001165f */
[----:B------:R-:W2:Y:S02]  /*00b0*/  SHFL.IDX PT, R0, R89, RZ, 0x1f ;  /* 0x00001fff59007589 */ /* 0x000ea400000e0000 */
[----:B--2---:R-:W-:Y:S02]  /*00c0*/  R2UR UR24, R0 ;  /* 0x00000000001872ca */ /* 0x004fe400000e0000 */
[----:B-1----:R-:W-:-:S13]  /*00d0*/  @P2 BRA `(.L_x_0) ;  /* 0x0000000000302947 */ /* 0x002fda0003800000 */
[----:B------:R-:W1:Y:S02]  /*00e0*/  LDCU.64 UR4, c[0x0][0xc88] ;  /* 0x00019100ff0477ac */ /* 0x000e640008000a00 */
[----:B-1----:R-:W-:-:S04]  /*00f0*/  UISETP.NE.U32.AND UP0, UPT, UR4, URZ, UPT ;  /* 0x000000ff0400728c */ /* 0x002fc8000bf05070 */
[----:B------:R-:W-:-:S09]  /*0100*/  UISETP.NE.AND.EX UP0, UPT, UR5, URZ, UPT, UP0 ;  /* 0x000000ff0500728c */ /* 0x000fd2000bf05300 */
[----:B------:R-:W-:Y:S05]  /*0110*/  BRA.U !UP0, `(.L_x_1) ;  /* 0x0000000108147547 */ /* 0x000fea000b800000 */
[----:B------:R-:W1:Y:S01]  /*0120*/  LDC.64 R2, c[0x0][0xc88] ;  /* 0x00032200ff027b82 */ /* 0x000e620000000a00 */
[----:B------:R-:W1:Y:S02]  /*0130*/  LDCU.64 UR4, c[0x0][0x358] ;  /* 0x00006b00ff0477ac */ /* 0x000e640008000a00 */
[----:B-1----:R1:W5:Y:S01]  /*0140*/  LDG.E R41, desc[UR4][R2.64] ;  /* 0x0000000402297981 */ /* 0x002362000c1e1900 */
[----:B------:R-:W-:Y:S01]  /*0150*/  HFMA2 R88, -RZ, RZ, 0, 5.9604644775390625e-08 ;  /* 0x00000001ff587431 */ /* 0x000fe200000001ff */
[----:B------:R-:W-:Y:S05]  /*0160*/  BRA `(.L_x_0) ;  /* 0x00000000000c7947 */ /* 0x000fea0003800000 */
.L_x_1:
[----:B------:R-:W1:Y:S01]  /*0170*/  LDCU UR4, c[0x0][0xc80] ;  /* 0x00019000ff0477ac */ /* 0x000e620008000800 */
[----:B------:R-:W-:Y:S01]  /*0180*/  HFMA2 R88, -RZ, RZ, 0, 5.9604644775390625e-08 ;  /* 0x00000001ff587431 */ /* 0x000fe200000001ff */
[----:B-1----:R-:W-:-:S07]  /*0190*/  MOV R41, UR4 ;  /* 0x0000000400297c02 */ /* 0x002fce0008000f00 */
.L_x_0:
[----:B------:R-:W2:Y:S02]  /*01a0*/  LDCU.64 UR4, c[0x0][0xcb0] ;  /* 0x00019600ff0477ac */ /* 0x000ea40008000a00 */
[----:B--2---:R-:W-:-:S04]  /*01b0*/  UISETP.NE.U32.AND UP0, UPT, UR4, URZ, UPT ;  /* 0x000000ff0400728c */ /* 0x004fc8000bf05070 */
[----:B------:R-:W-:-:S09]  /*01c0*/  UISETP.NE.AND.EX UP0, UPT, UR5, URZ, UPT, UP0 ;  /* 0x000000ff0500728c */ /* 0x000fd2000bf05300 */
[----:B------:R-:W-:Y:S05]  /*01d0*/  BRA.U UP0, `(.L_x_2) ;  /* 0x0000000100287547 */ /* 0x000fea000b800000 */
[----:B------:R-:W2:Y:S02]  /*01e0*/  LDCU.64 UR4, c[0x0][0xca8] ;  /* 0x00019500ff0477ac */ /* 0x000ea40008000a00 */
[----:B--2---:R-:W-:-:S04]  /*01f0*/  UISETP.NE.U32.AND UP0, UPT, UR4, URZ, UPT ;  /* 0x000000ff0400728c */ /* 0x004fc8000bf05070 */
[----:B------:R-:W-:-:S09]  /*0200*/  UISETP.NE.AND.EX UP0, UPT, UR5, URZ, UPT, UP0 ;  /* 0x000000ff0500728c */ /* 0x000fd2000bf05300 */
[----:B------:R-:W-:Y:S05]  /*0210*/  BRA.U !UP0, `(.L_x_3) ;  /* 0x0000000108107547 */ /* 0x000fea000b800000 */
[----:B------:R-:W2:Y:S01]  /*0220*/  LDC.64 R38, c[0x0][0xca8] ;  /* 0x00032a00ff267b82 */ /* 0x000ea20000000a00 */
[----:B------:R-:W2:Y:S02]  /*0230*/  LDCU.64 UR4, c[0x0][0x358] ;  /* 0x00006b00ff0477ac */ /* 0x000ea40008000a00 */
[----:B--2---:R2:W5:Y:S01]  /*0240*/  LDG.E R38, desc[UR4][R38.64] ;  /* 0x0000000426267981 */ /* 0x004562000c1e1900 */
[----:B------:R-:W-:Y:S05]  /*0250*/  BRA `(.L_x_2) ;  /* 0x0000000000087947 */ /* 0x000fea0003800000 */
.L_x_3:
[----:B------:R-:W2:Y:S02]  /*0260*/  LDCU UR4, c[0x0][0xca0] ;  /* 0x00019400ff0477ac */ /* 0x000ea40008000800 */
[----:B--2---:R-:W-:Y:S02]  /*0270*/  MOV R38, UR4 ;  /* 0x0000000400267c02 */ /* 0x004fe40008000f00 */
.L_x_2:
[----:B------:R-:W-:Y:S01]  /*0280*/  IMAD.U32 R0, RZ, RZ, UR24 ;  /* 0x00000018ff007e24 */ /* 0x000fe2000f8e00ff */
[----:B------:R-:W-:Y:S04]  /*0290*/  BSSY.RECONVERGENT B0, `(.L_x_4) ;  /* 0x0000012000007945 */ /* 0x000fe80003800200 */
[C---:B------:R-:W-:Y:S02]  /*02a0*/  ISETP.NE.OR P3, PT, R0.reuse, 0x1, !P0 ;  /* 0x000000010000780c */ /* 0x040fe40004765670 */
[----:B------:R-:W-:-:S11]  /*02b0*/  ISETP.NE.OR P2, PT, R0, 0x3, !P0 ;  /* 0x000000030000780c */ /* 0x000fd60004745670 */
[----:B------:R-:W-:Y:S05]  /*02c0*/  @P3 BRA `(.L_x_5) ;  /* 0x0000000000383947 */ /* 0x000fea0003800000 */
[----:B------:R-:W3:Y:S02]  /*02d0*/  LDCU.64 UR4, c[0x0][0x348] ;  /* 0x00006900ff0477ac */ /* 0x000ee40008000a00 */
[----:B---3--:R-:W-:Y:S02]  /*02e0*/  UIADD3 UR10, UP3, UPT, UR4, 0x80, URZ ;  /* 0x00000080040a7890 */ /* 0x008fe4000ff7e0ff */
[----:B------:R-:W-:Y:S02]  /*02f0*/  UIADD3 UR8, UP2, UPT, UR4, 0x180, URZ ;  /* 0x0000018004087890 */ /* 0x000fe4000ff5e0ff */
[----:B------:R-:W-:Y:S02]  /*0300*/  UIADD3 UR6, UP1, UPT, UR4, 0x280, URZ ;  /* 0x0000028004067890 */ /* 0x000fe4000ff3e0ff */
[----:B------:R-:W-:Y:S02]  /*0310*/  UIADD3 UR4, UP0, UPT, UR4, 0x380, URZ ;  /* 0x0000038004047890 */ /* 0x000fe4000ff1e0ff */
[----:B------:R-:W-:-:S02]  /*0320*/  UIADD3.X UR11, UPT, UPT, URZ, UR5, URZ, UP3, !UPT ;  /* 0x00000005ff0b7290 */ /* 0x000fc40009ffe4ff */
[----:B------:R-:W-:Y:S02]  /*0330*/  UIADD3.X UR9, UPT, UPT, URZ, UR5, URZ, UP2, !UPT ;  /* 0x00000005ff097290 */ /* 0x000fe400097fe4ff */
[----:B------:R-:W-:Y:S02]  /*0340*/  UIADD3.X UR7, UPT, UPT, URZ, UR5, URZ, UP1, !UPT ;  /* 0x00000005ff077290 */ /* 0x000fe40008ffe4ff */
[----:B------:R-:W-:-:S03]  /*0350*/  UIADD3.X UR5, UPT, UPT, URZ, UR5, URZ, UP0, !UPT ;  /* 0x00000005ff057290 */ /* 0x000fc600087fe4ff */
[----:B------:R3:W-:Y:S02]  /*0360*/  UTMACCTL.PF [UR10] ;  /* 0x000000000a0079b9 */ /* 0x0007e40008040000 */
[----:B------:R3:W-:Y:S02]  /*0370*/  UTMACCTL.PF [UR8] ;  /* 0x00000000080079b9 */ /* 0x0007e40008040000 */
[----:B------:R3:W-:Y:S02]  /*0380*/  UTMACCTL.PF [UR6] ;  /* 0x00000000060079b9 */ /* 0x0007e40008040000 */
[----:B------:R3:W-:Y:S02]  /*0390*/  UTMACCTL.PF [UR4] ;  /* 0x00000000040079b9 */ /* 0x0007e40008040000 */
[----:B---3--:R-:W-:Y:S01]  /*03a0*/  NOP ;  /* 0x0000000000007918 */ /* 0x008fe20000000000 */
.L_x_5:
[----:B------:R-:W-:Y:S05]  /*03b0*/  BSYNC.RECONVERGENT B0 ;  /* 0x0000000000007941 */ /* 0x000fea0003800200 */
.L_x_4:
[----:B------:R-:W-:Y:S04]  /*03c0*/  BSSY.RECONVERGENT B0, `(.L_x_6) ;  /* 0x000000a000007945 */ /* 0x000fe80003800200 */
[----:B------:R-:W-:Y:S05]  /*03d0*/  @P2 BRA `(.L_x_7) ;  /* 0x0000000000202947 */ /* 0x000fea0003800000 */
[----:B------:R-:W3:Y:S02]  /*03e0*/  LDCU.64 UR4, c[0x0][0x348] ;  /* 0x00006900ff0477ac */ /* 0x000ee40008000a00 */
[----:B---3--:R-:W-:Y:S02]  /*03f0*/  UIADD3 UR6, UP1, UPT, UR4, 0x980, URZ ;  /* 0x0000098004067890 */ /* 0x008fe4000ff3e0ff */
[----:B------:R-:W-:Y:S02]  /*0400*/  UIADD3 UR4, UP0, UPT, UR4, 0xa80, URZ ;  /* 0x00000a8004047890 */ /* 0x000fe4000ff1e0ff */
[----:B------:R-:W-:Y:S02]  /*0410*/  UIADD3.X UR7, UPT, UPT, URZ, UR5, URZ, UP1, !UPT ;  /* 0x00000005ff077290 */ /* 0x000fe40008ffe4ff */
[----:B------:R-:W-:-:S07]  /*0420*/  UIADD3.X UR5, UPT, UPT, URZ, UR5, URZ, UP0, !UPT ;  /* 0x00000005ff057290 */ /* 0x000fce00087fe4ff */
[----:B------:R3:W-:Y:S02]  /*0430*/  UTMACCTL.PF [UR6] ;  /* 0x00000000060079b9 */ /* 0x0007e40008040000 */
[----:B------:R3:W-:Y:S02]  /*0440*/  UTMACCTL.PF [UR4] ;  /* 0x00000000040079b9 */ /* 0x0007e40008040000 */
[----:B---3--:R-:W-:Y:S01]  /*0450*/  NOP ;  /* 0x0000000000007918 */ /* 0x008fe20000000000 */
.L_x_7:
[----:B------:R-:W-:Y:S05]  /*0460*/  BSYNC.RECONVERGENT B0 ;  /* 0x0000000000007941 */ /* 0x000fea0003800200 */
.L_x_6:
[----:B------:R-:W3:Y:S01]  /*0470*/  LDCU.64 UR4, c[0x0][0xc88] ;  /* 0x00019100ff0477ac */ /* 0x000ee20008000a00 */
[----:B------:R-:W-:Y:S01]  /*0480*/  ISETP.NE.AND.EX P1, PT, RZ, UR13, PT, P1 ;  /* 0x0000000dff007c0c */ /* 0x000fe2000bf25310 */
[----:B------:R-:W-:Y:S01]  /*0490*/  UPLOP3.LUT UP4, UPT, UPT, UPT, UPT, 0x80, 0x8 ;  /* 0x000000000008789c */ /* 0x000fe20003f8f070 */
[----:B---3--:R-:W-:-:S04]  /*04a0*/  ISETP.NE.U32.AND P2, PT, RZ, UR4, PT ;  /* 0x00000004ff007c0c */ /* 0x008fc8000bf45070 */
[----:B------:R-:W-:-:S13]  /*04b0*/  ISETP.NE.AND.EX P2, PT, RZ, UR5, PT, P2 ;  /* 0x00000005ff007c0c */ /* 0x000fda000bf45320 */
[----:B------:R-:W-:Y:S05]  /*04c0*/  @P2 BRA P1, `(.L_x_8) ;  /* 0x0000000000282947 */ /* 0x000fea0000800000 */
[----:B------:R-:W-:Y:S01]  /*04d0*/  UISETP.NE.U32.AND UP0, UPT, UR12, URZ, UPT ;  /* 0x000000ff0c00728c */ /* 0x000fe2000bf05070 */
[----:B-----5:R-:W-:Y:S01]  /*04e0*/  FSETP.NEU.AND P1, PT, R41, RZ, PT ;  /* 0x000000ff2900720b */ /* 0x020fe20003f2d000 */
[----:B------:R-:W-:Y:S02]  /*04f0*/  UISETP.NE.U32.AND UP2, UPT, UR4, URZ, UPT ;  /* 0x000000ff0400728c */ /* 0x000fe4000bf45070 */
[----:B------:R-:W-:Y:S02]  /*0500*/  UISETP.NE.AND.EX UP1, UPT, UR13, URZ, UPT, UP0 ;  /* 0x000000ff0d00728c */ /* 0x000fe4000bf25300 */
[----:B------:R-:W-:-:S04]  /*0510*/  UISETP.NE.AND.EX UP0, UPT, UR5, URZ, UPT, UP2 ;  /* 0x000000ff0500728c */ /* 0x000fc8000bf05320 */
[----:B------:R-:W-:-:S04]  /*0520*/  USEL UR4, URZ, 0xffffffff, UP0 ;  /* 0xffffffffff047887 */ /* 0x000fc80008000000 */
[----:B------:R-:W-:Y:S01]  /*0530*/  VOTEU.ANY UP0, P1 ;  /* 0x0000000000ff7886 */ /* 0x000fe20000800100 */
[----:B------:R-:W-:-:S04]  /*0540*/  @!UP1 USEL UR4, URZ, 0xffffffff, UP0 ;  /* 0xffffffffff049887 */ /* 0x000fc80008000000 */
[----:B------:R-:W-:-:S04]  /*0550*/  ULOP3.LUT UR4, UR4, 0x1, URZ, 0xc0, !UPT ;  /* 0x0000000104047892 */ /* 0x000fc8000f8ec0ff */
[----:B------:R-:W-:-:S11]  /*0560*/  UISETP.NE.U32.AND UP4, UPT, UR4, 0x1, UPT ;  /* 0x000000010400788c */ /* 0x000fd6000bf85070 */
.L_x_8:
[----:B------:R-:W3:Y:S01]  /*0570*/  SHFL.IDX PT, R0, R89, RZ, 0x1f ;  /* 0x00001fff59007589 */ /* 0x000ee200000e0000 */
[----:B------:R-:W-:-:S04]  /*0580*/  UISETP.NE.AND UP0, UPT, UR24, 0x2, UPT ;  /* 0x000000021800788c */ /* 0x000fc8000bf05270 */
[----:B------:R-:W-:Y:S02]  /*0590*/  UISETP.EQ.AND UP1, UPT, UR71, URZ, !UP0 ;  /* 0x000000ff4700728c */ /* 0x000fe4000c722270 */
[----:B------:R-:W-:-:S04]  /*05a0*/  USEL UR37, URZ, 0x1, UP0 ;  /* 0x00000001ff257887 */ /* 0x000fc80008000000 */
[----:B------:R-:W-:Y:S02]  /*05b0*/  PLOP3.LUT P4, PT, P0, PT, UP1, 0x80, 0x8 ;  /* 0x000000000008781c */ /* 0x000fe4000078f018 */
[----:B---3--:R-:W-:-:S13]  /*05c0*/  ISETP.NE.AND P1, PT, R0, RZ, PT ;  /* 0x000000ff0000720c */ /* 0x008fda0003f25270 */
[----:B------:R-:W-:Y:S05]  /*05d0*/  @P1 BRA `(.L_x_9) ;  /* 0x00000000008c1947 */ /* 0x000fea0003800000 */
[----:B------:R-:W-:Y:S01]  /*05e0*/  ELECT P1, URZ, PT ;  /* 0x0000000000ff782f */ /* 0x000fe20003820000 */
[----:B------:R-:W-:-:S12]  /*05f0*/  BSSY.RECONVERGENT B0, `(.L_x_9) ;  /* 0x0000021000007945 */ /* 0x000fd80003800200 */
[----:B------:R-:W-:Y:S05]  /*0600*/  @!P1 BRA `(.L_x_10) ;  /* 0x00000000007c9947 */ /* 0x000fea0003800000 */
[----:B------:R-:W3:Y:S01]  /*0610*/  S2UR UR5, SR_CgaCtaId ;  /* 0x00000000000579c3 */ /* 0x000ee20000008800 */
[----:B------:R-:W-:Y:S01]  /*0620*/  UMOV UR4, 0x400 ;  /* 0x0000040000047882 */ /* 0x000fe20000000000 */
[----:B------:R-:W-:Y:S01]  /*0630*/  UMOV UR8, 0x1 ;  /* 0x0000000100087882 */ /* 0x000fe20000000000 */
[----:B------:R-:W-:Y:S01]  /*0640*/  UMOV UR6, 0x4 ;  /* 0x0000000400067882 */ /* 0x000fe20000000000 */
[----:B------:R-:W-:-:S04]  /*0650*/  UIADD3 UR8, UPT, UPT, -UR8, 0x100000, URZ ;  /* 0x0010000008087890 */ /* 0x000fc8000fffe1ff */
[----:B------:R-:W-:Y:S02]  /*0660*/  USHF.L.U32 UR9, UR8, 0xb, URZ ;  /* 0x0000000b08097899 */ /* 0x000fe400080006ff */
[----:B------:R-:W-:Y:S02]  /*0670*/  USHF.L.U32 UR8, UR8, 0x1, URZ ;  /* 0x0000000108087899 */ /* 0x000fe400080006ff */
[----:B------:R-:W-:-:S04]  /*0680*/  UIADD3 UR6, UPT, UPT, -UR6, 0x100000, URZ ;  /* 0x0010000006067890 */ /* 0x000fc8000fffe1ff */
[----:B------:R-:W-:Y:S02]  /*0690*/  USHF.L.U32 UR7, UR6, 0xb, URZ ;  /* 0x0000000b06077899 */ /* 0x000fe400080006ff */
[----:B------:R-:W-:Y:S02]  /*06a0*/  USHF.L.U32 UR6, UR6, 0x1, URZ ;  /* 0x0000000106067899 */ /* 0x000fe400080006ff */
[----:B---3--:R-:W-:Y:S01]  /*06b0*/  ULEA UR4, UR5, UR4, 0x18 ;  /* 0x0000000405047291 */ /* 0x008fe2000f8ec0ff */
[----:B------:R-:W3:Y:S11]  /*06c0*/  FENCE.VIEW.ASYNC.S ;  /* 0x00000000000073c6 */ /* 0x000ef60000000000 */
[----:B---3--:R3:W4:Y:S01]  /*06d0*/  SYNCS.EXCH.64 URZ, [UR4], UR8 ;  /* 0x0000000804ff75b2 */ /* 0x0087220008000100 */
[----:B------:R3:W1:Y:S01]  /*06e0*/  SYNCS.EXCH.64 URZ, [UR4+0x48], UR6 ;  /* 0x0000480604ff75b2 */ /* 0x0006620008000100 */
        /* <DEDUP_REMOVED lines=15> */
[----:B------:R3:W1:Y:S02]  /*07e0*/  SYNCS.EXCH.64 URZ, [UR4+0x88], UR6 ;  /* 0x0000880604ff75b2 */ /* 0x0006640008000100 */
[----:B---3--:R-:W-:Y:S01]  /*07f0*/  NOP ;  /* 0x0000000000007918 */ /* 0x008fe20000000000 */
.L_x_10:
[----:B------:R-:W-:Y:S05]  /*0800*/  BSYNC.RECONVERGENT B0 ;  /* 0x0000000000007941 */ /* 0x000fea0003800200 */
.L_x_9:
[----:B------:R-:W3:Y:S01]  /*0810*/  SHFL.IDX PT, R0, R89, RZ, 0x1f ;  /* 0x00001fff59007589 */ /* 0x000ee200000e0000 */
[----:B------:R-:W-:Y:S01]  /*0820*/  NOP ;  /* 0x0000000000007918 */ /* 0x000fe20000000000 */
[----:B---3--:R-:W-:-:S13]  /*0830*/  ISETP.NE.AND P1, PT, R0, 0x1, PT ;  /* 0x000000010000780c */ /* 0x008fda0003f25270 */
[----:B------:R-:W-:Y:S05]  /*0840*/  @P1 BRA `(.L_x_11) ;  /* 0x0000000000501947 */ /* 0x000fea0003800000 */
        /* <DEDUP_REMOVED lines=9> */
[----:B------:R-:W-:Y:S01]  /*08e0*/  USHF.L.U32 UR6, UR6, 0x1, URZ ;  /* 0x0000000106067899 */ /* 0x000fe200080006ff */
[----:B------:R-:W-:Y:S01]  /*08f0*/  ELECT P1, URZ, PT ;  /* 0x0000000000ff782f */ /* 0x000fe20003820000 */
[----:B---3--:R-:W-:Y:S01]  /*0900*/  ULEA UR4, UR5, UR4, 0x18 ;  /* 0x0000000405047291 */ /* 0x008fe2000f8ec0ff */
[----:B------:R-:W3:Y:S11]  /*0910*/  FENCE.VIEW.ASYNC.S ;  /* 0x00000000000073c6 */ /* 0x000ef60000000000 */
[----:B---3--:R3:W1:Y:S01]  /*0920*/  SYNCS.EXCH.64 URZ, [UR4+0x90], UR8 ;  /* 0x0000900804ff75b2 */ /* 0x0086620008000100 */
[----:B------:R3:W1:Y:S01]  /*0930*/  SYNCS.EXCH.64 URZ, [UR4+0xa8], UR6 ;  /* 0x0000a80604ff75b2 */ /* 0x0006620008000100 */
[----:B------:R3:W1:Y:S01]  /*0940*/  SYNCS.EXCH.64 URZ, [UR4+0x98], UR8 ;  /* 0x0000980804ff75b2 */ /* 0x0006620008000100 */
[----:B------:R3:W1:Y:S01]  /*0950*/  SYNCS.EXCH.64 URZ, [UR4+0xb0], UR6 ;  /* 0x0000b00604ff75b2 */ /* 0x0006620008000100 */
[----:B------:R3:W1:Y:S01]  /*0960*/  SYNCS.EXCH.64 URZ, [UR4+0xa0], UR8 ;  /* 0x0000a00804ff75b2 */ /* 0x0006620008000100 */
[----:B------:R3:W1:Y:S01]  /*0970*/  SYNCS.EXCH.64 URZ, [UR4+0xb8], UR6 ;  /* 0x0000b80604ff75b2 */ /* 0x0006620008000100 */
[----:B------:R-:W-:Y:S01]  /*0980*/  NOP ;  /* 0x0000000000007918 */ /* 0x000fe20000000000 */
.L_x_11:
[----:B------:R-:W2:Y:S01]  /*0990*/  SHFL.IDX PT, R0, R89, RZ, 0x1f ;  /* 0x00001fff59007589 */ /* 0x000ea200000e0000 */
[----:B------:R-:W-:Y:S01]  /*09a0*/  NOP ;  /* 0x0000000000007918 */ /* 0x000fe20000000000 */
[----:B--2---:R-:W-:-:S13]  /*09b0*/  ISETP.NE.AND P1, PT, R0, 0x3, PT ;  /* 0x000000030000780c */ /* 0x004fda0003f25270 */
[----:B------:R-:W-:Y:S05]  /*09c0*/  @P1 BRA `(.L_x_12) ;  /* 0x0000000000301947 */ /* 0x000fea0003800000 */
[----:B---3--:R-:W2:Y:S01]  /*09d0*/  S2UR UR6, SR_CgaCtaId ;  /* 0x00000000000679c3 */ /* 0x008ea20000008800 */
[----:B------:R-:W-:Y:S01]  /*09e0*/  UMOV UR4, 0x400 ;  /* 0x0000040000047882 */ /* 0x000fe20000000000 */
[----:B------:R-:W-:Y:S01]  /*09f0*/  UMOV UR5, 0x20 ;  /* 0x0000002000057882 */ /* 0x000fe20000000000 */
[----:B------:R-:W-:Y:S01]  /*0a00*/  ELECT P1, URZ, PT ;  /* 0x0000000000ff782f */ /* 0x000fe20003820000 */
[----:B--2---:R-:W-:Y:S02]  /*0a10*/  ULEA UR6, UR6, UR4, 0x18 ;  /* 0x0000000406067291 */ /* 0x004fe4000f8ec0ff */
[----:B------:R-:W-:-:S04]  /*0a20*/  UIADD3 UR4, UPT, UPT, -UR5, 0x100000, URZ ;  /* 0x0010000005047890 */ /* 0x000fc8000fffe1ff */
[----:B------:R-:W-:Y:S02]  /*0a30*/  USHF.L.U32 UR5, UR4, 0xb, URZ ;  /* 0x0000000b04057899 */ /* 0x000fe400080006ff */
[----:B------:R-:W-:Y:S01]  /*0a40*/  USHF.L.U32 UR4, UR4, 0x1, URZ ;  /* 0x0000000104047899 */ /* 0x000fe200080006ff */
[----:B------:R-:W2:Y:S11]  /*0a50*/  FENCE.VIEW.ASYNC.S ;  /* 0x00000000000073c6 */ /* 0x000eb60000000000 */
[----:B--2---:R2:W3:Y:S01]  /*0a60*/  SYNCS.EXCH.64 URZ, [UR6+0xc0], UR4 ;  /* 0x0000c00406ff75b2 */ /* 0x0044e20008000100 */
[----:B------:R2:W1:Y:S01]  /*0a70*/  SYNCS.EXCH.64 URZ, [UR6+0xc8], UR4 ;  /* 0x0000c80406ff75b2 */ /* 0x0004620008000100 */
[----:B------:R-:W-:Y:S01]  /*0a80*/  NOP ;  /* 0x0000000000007918 */ /* 0x000fe20000000000 */
.L_x_12:
[----:B------:R-:W4:Y:S01]  /*0a90*/  SHFL.IDX PT, R0, R89, RZ, 0x1f ;  /* 0x00001fff59007589 */ /* 0x000f2200000e0000 */
[----:B------:R-:W-:Y:S01]  /*0aa0*/  NOP ;  /* 0x0000000000007918 */ /* 0x000fe20000000000 */
[----:B----4-:R-:W-:-:S13]  /*0ab0*/  ISETP.NE.AND P1, PT, R0, 0x4, PT ;  /* 0x000000040000780c */ /* 0x010fda0003f25270 */
[----:B------:R-:W-:Y:S05]  /*0ac0*/  @P1 BRA `(.L_x_13) ;  /* 0x00000000004c1947 */ /* 0x000fea0003800000 */
[----:B--2---:R-:W2:Y:S01]  /*0ad0*/  S2UR UR5, SR_CgaCtaId ;  /* 0x00000000000579c3 */ /* 0x004ea20000008800 */
[----:B---3--:R-:W-:Y:S01]  /*0ae0*/  UMOV UR4, 0x720 ;  /* 0x0000072000047882 */ /* 0x008fe20000000000 */
[----:B------:R-:W-:Y:S01]  /*0af0*/  UMOV UR6, 0x400 ;  /* 0x0000040000067882 */ /* 0x000fe20000000000 */
[----:B------:R-:W-:Y:S01]  /*0b00*/  USEL UR4, UR4, 0x620, UP4 ;  /* 0x0000062004047887 */ /* 0x000fe2000a000000 */
[----:B------:R-:W-:Y:S01]  /*0b10*/  UMOV UR8, 0x1 ;  /* 0x0000000100087882 */ /* 0x000fe20000000000 */
[----:B------:R-:W-:Y:S01]  /*0b20*/  ELECT P1, URZ, PT ;  /* 0x0000000000ff782f */ /* 0x000fe20003820000 */
[----:B------:R-:W-:-:S04]  /*0b30*/  UIADD3 UR8, UPT, UPT, -UR8, 0x100000, URZ ;  /* 0x0010000008087890 */ /* 0x000fc8000fffe1ff */
[----:B------:R-:W-:Y:S02]  /*0b40*/  USHF.L.U32 UR9, UR8, 0xb, URZ ;  /* 0x0000000b08097899 */ /* 0x000fe400080006ff */
[----:B------:R-:W-:Y:S02]  /*0b50*/  USHF.L.U32 UR8, UR8, 0x1, URZ ;  /* 0x0000000108087899 */ /* 0x000fe400080006ff */
[----:B--2---:R-:W-:Y:S02]  /*0b60*/  ULEA UR6, UR5, UR6, 0x18 ;  /* 0x0000000605067291 */ /* 0x004fe4000f8ec0ff */
[----:B------:R-:W-:-:S04]  /*0b70*/  UIADD3 UR4, UPT, UPT, -UR4, 0x100000, URZ ;  /* 0x0010000004047890 */ /* 0x000fc8000fffe1ff */
[----:B------:R-:W-:Y:S02]  /*0b80*/  USHF.L.U32 UR5, UR4, 0xb, URZ ;  /* 0x0000000b04057899 */ /* 0x000fe400080006ff */
[----:B------:R-:W-:Y:S01]  /*0b90*/  USHF.L.U32 UR4, UR4, 0x1, URZ ;  /* 0x0000000104047899 */ /* 0x000fe200080006ff */
[----:B------:R-:W2:Y:S03]  /*0ba0*/  FENCE.VIEW.ASYNC.S ;  /* 0x00000000000073c6 */ /* 0x000ea60000000000 */
[----:B--2---:R4:W2:Y:S08]  /*0bb0*/  SYNCS.EXCH.64 URZ, [UR6+0xd0], UR8 ;  /* 0x0000d00806ff75b2 */ /* 0x0048b00008000100 */
[----:B------:R4:W3:Y:S01]  /*0bc0*/  SYNCS.EXCH.64 URZ, [UR6+0xe0], UR4 ;  /* 0x0000e00406ff75b2 */ /* 0x0008e20008000100 */
[----:B------:R4:W1:Y:S01]  /*0bd0*/  SYNCS.EXCH.64 URZ, [UR6+0xd8], UR8 ;  /* 0x0000d80806ff75b2 */ /* 0x0008620008000100 */
[----:B------:R4:W1:Y:S02]  /*0be0*/  SYNCS.EXCH.64 URZ, [UR6+0xe8], UR4 ;  /* 0x0000e80406ff75b2 */ /* 0x0008640008000100 */
[----:B----4-:R-:W-:Y:S01]  /*0bf0*/  NOP ;  /* 0x0000000000007918 */ /* 0x010fe20000000000 */
.L_x_13:
[----:B------:R-:W4:Y:S01]  /*0c00*/  SHFL.IDX PT, R0, R89, RZ, 0x1f ;  /* 0x00001fff59007589 */ /* 0x000f2200000e0000 */
[----:B------:R-:W-:Y:S01]  /*0c10*/  NOP ;  /* 0x0000000000007918 */ /* 0x000fe20000000000 */
[----:B----4-:R-:W-:-:S13]  /*0c20*/  ISETP.NE.AND P1, PT, R0, 0x5, PT ;  /* 0x000000050000780c */ /* 0x010fda0003f25270 */
[----:B------:R-:W-:Y:S05]  /*0c30*/  @P1 BRA `(.L_x_14) ;  /* 0x0000000000481947 */ /* 0x000fea0003800000 */
[----:B--2---:R-:W2:Y:S01]  /*0c40*/  S2UR UR5, SR_CgaCtaId ;  /* 0x00000000000579c3 */ /* 0x004ea20000008800 */
[----:B---3--:R-:W-:Y:S01]  /*0c50*/  UMOV UR4, 0x400 ;  /* 0x0000040000047882 */ /* 0x008fe20000000000 */
        /* <DEDUP_REMOVED lines=9> */
[----:B--2---:R-:W-:Y:S01]  /*0cf0*/  ULEA UR4, UR5, UR4, 0x18 ;  /* 0x0000000405047291 */ /* 0x004fe2000f8ec0ff */
[----:B------:R-:W2:Y:S11]  /*0d00*/  FENCE.VIEW.ASYNC.S ;  /* 0x00000000000073c6 */ /* 0x000eb60000000000 */
[----:B--2---:R4:W2:Y:S01]  /*0d10*/  SYNCS.EXCH.64 URZ, [UR4+0xf0], UR6 ;  /* 0x0000f00604ff75b2 */ /* 0x0048a20008000100 */
[----:B------:R4:W3:Y:S01]  /*0d20*/  SYNCS.EXCH.64 URZ, [UR4+0x100], UR8 ;  /* 0x0001000804ff75b2 */ /* 0x0008e20008000100 */
[----:B------:R4:W1:Y:S01]  /*0d30*/  SYNCS.EXCH.64 URZ, [UR4+0xf8], UR6 ;  /* 0x0000f80604ff75b2 */ /* 0x0008620008000100 */
[----:B------:R4:W1:Y:S02]  /*0d40*/  SYNCS.EXCH.64 URZ, [UR4+0x108], UR8 ;  /* 0x0001080804ff75b2 */ /* 0x0008640008000100 */
[----:B----4-:R-:W-:Y:S01]  /*0d50*/  NOP ;  /* 0x0000000000007918 */ /* 0x010fe20000000000 */
.L_x_14:
[----:B------:R-:W4:Y:S01]  /*0d60*/  SHFL.IDX PT, R0, R89, RZ, 0x1f ;  /* 0x00001fff59007589 */ /* 0x000f2200000e0000 */
[----:B------:R-:W-:Y:S01]  /*0d70*/  ISETP.NE.OR P0, PT, RZ, UR24, !P0 ;  /* 0x00000018ff007c0c */ /* 0x000fe2000c705670 */
[----:B------:R-:W-:Y:S01]  /*0d80*/  NOP ;  /* 0x0000000000007918 */ /* 0x000fe20000000000 */
[----:B----4-:R-:W-:-:S13]  /*0d90*/  ISETP.NE.AND P1, PT, R0, 0x3, PT ;  /* 0x000000030000780c */ /* 0x010fda0003f25270 */
[----:B------:R-:W-:Y:S05]  /*0da0*/  @P1 BRA `(.L_x_15) ;  /* 0x0000000000381947 */ /* 0x000fea0003800000 */
[----:B--2---:R-:W2:Y:S01]  /*0db0*/  S2UR UR5, SR_CgaCtaId ;  /* 0x00000000000579c3 */ /* 0x004ea20000008800 */
[----:B---3--:R-:W-:Y:S01]  /*0dc0*/  UMOV UR4, 0x400 ;  /* 0x0000040000047882 */ /* 0x008fe20000000000 */
[----:B------:R-:W-:Y:S01]  /*0dd0*/  UMOV UR6, 0x20 ;  /* 0x0000002000067882 */ /* 0x000fe20000000000 */
[----:B------:R-:W-:Y:S01]  /*0de0*/  ELECT P1, URZ, PT ;  /* 0x0000000000ff782f */ /* 0x000fe20003820000 */
[----:B------:R-:W-:-:S04]  /*0df0*/  UIADD3 UR6, UPT, UPT, -UR6, 0x100000, URZ ;  /* 0x0010000006067890 */ /* 0x000fc8000fffe1ff */
[----:B------:R-:W-:Y:S02]  /*0e00*/  USHF.L.U32 UR7, UR6, 0xb, URZ ;  /* 0x0000000b06077899 */ /* 0x000fe400080006ff */
[----:B------:R-:W-:Y:S02]  /*0e10*/  USHF.L.U32 UR6, UR6, 0x1, URZ ;  /* 0x0000000106067899 */ /* 0x000fe400080006ff */
[----:B--2---:R-:W-:Y:S01]  /*0e20*/  ULEA UR4, UR5, UR4, 0x18 ;  /* 0x0000000405047291 */ /* 0x004fe2000f8ec0ff */
[----:B------:R-:W2:Y:S11]  /*0e30*/  FENCE.VIEW.ASYNC.S ;  /* 0x00000000000073c6 */ /* 0x000eb60000000000 */
[----:B--2---:R4:W2:Y:S01]  /*0e40*/  SYNCS.EXCH.64 URZ, [UR4+0x110], UR6 ;  /* 0x0001100604ff75b2 */ /* 0x0048a20008000100 */
[----:B------:R4:W3:Y:S01]  /*0e50*/  SYNCS.EXCH.64 URZ, [UR4+0x120], UR6 ;  /* 0x0001200604ff75b2 */ /* 0x0008e20008000100 */
[----:B------:R4:W1:Y:S01]  /*0e60*/  SYNCS.EXCH.64 URZ, [UR4+0x118], UR6 ;  /* 0x0001180604ff75b2 */ /* 0x0008620008000100 */
[----:B------:R4:W1:Y:S02]  /*0e70*/  SYNCS.EXCH.64 URZ, [UR4+0x128], UR6 ;  /* 0x0001280604ff75b2 */ /* 0x0008640008000100 */
[----:B----4-:R-:W-:Y:S01]  /*0e80*/  NOP ;  /* 0x0000000000007918 */ /* 0x010fe20000000000 */
.L_x_15:
[----:B---3--:R-:W3:Y:S01]  /*0e90*/  S2UR UR7, SR_CgaCtaId ;  /* 0x00000000000779c3 */ /* 0x008ee20000008800 */
[----:B------:R-:W-:Y:S01]  /*0ea0*/  VOTEU.ALL UP0, P0 ;  /* 0x0000000000ff7886 */ /* 0x000fe20000000000 */
[----:B--2---:R-:W-:Y:S01]  /*0eb0*/  UMOV UR4, 0x20 ;  /* 0x0000002000047882 */ /* 0x004fe20000000000 */
[----:B------:R-:W-:Y:S01]  /*0ec0*/  NOP ;  /* 0x0000000000007918 */ /* 0x000fe20000000000 */
[----:B------:R-:W-:Y:S01]  /*0ed0*/  LOP3.LUT R0, R95, 0x1f, RZ, 0xc0, !PT ;  /* 0x0000001f5f007812 */ /* 0x000fe200078ec0ff */
[----:B------:R-:W-:Y:S01]  /*0ee0*/  UISETP.NE.AND UP5, UPT, UR24, URZ, UPT ;  /* 0x000000ff1800728c */ /* 0x000fe2000bfa5270 */
[----:B------:R-:W-:Y:S01]  /*0ef0*/  @!UP0 UMOV UR6, 0x400 ;  /* 0x0000040000068882 */ /* 0x000fe20000000000 */
[----:B------:R-:W-:-:S04]  /*0f00*/  @!UP0 UIADD3 UR4, UPT, UPT, -UR4, 0x100000, URZ ;  /* 0x0010000004048890 */ /* 0x000fc8000fffe1ff */
[----:B------:R-:W-:Y:S02]  /*0f10*/  @!UP0 USHF.L.U32 UR5, UR4, 0xb, URZ ;  /* 0x0000000b04058899 */ /* 0x000fe400080006ff */
[----:B------:R-:W-:Y:S02]  /*0f20*/  @!UP0 USHF.L.U32 UR4, UR4, 0x1, URZ ;  /* 0x0000000104048899 */ /* 0x000fe400080006ff */
[----:B---3--:R-:W-:Y:S01]  /*0f30*/  @!UP0 ULEA UR6, UR7, UR6, 0x18 ;  /* 0x0000000607068291 */ /* 0x008fe2000f8ec0ff */
[----:B------:R-:W2:Y:S01]  /*0f40*/  LDCU UR7, c[0x0][0x36c] ;  /* 0x00006d80ff0777ac */ /* 0x000ea20008000800 */
[----:B------:R-:W-:Y:S01]  /*0f50*/  VOTEU.ALL UP0, P0 ;  /* 0x0000000000ff7886 */ /* 0x000fe20000000000 */
[----:B------:R-:W3:Y:S09]  /*0f60*/  FENCE.VIEW.ASYNC.S ;  /* 0x00000000000073c6 */ /* 0x000ef20000000000 */
[----:B---3--:R3:W4:Y:S01]  /*0f70*/  @!UP0 SYNCS.EXCH.64 URZ, [UR6+0x130], UR4 ;  /* 0x0001300406ff85b2 */ /* 0x0087220008000100 */
[----:B--2---:R-:W-:-:S09]  /*0f80*/  UISETP.EQ.U32.AND UP6, UPT, UR7, 0x1, UPT ;  /* 0x000000010700788c */ /* 0x004fd2000bfc2070 */
[----:B---3--:R-:W-:Y:S05]  /*0f90*/  BRA.U !UP6, `(.L_x_16) ;  /* 0x000000010e087547 */ /* 0x008fea000b800000 */
[----:B-1--4-:R-:W-:Y:S01]  /*0fa0*/  UCGABAR_ARV ;  /* 0x00000000000079c7 */ /* 0x012fe20008000000 */
[----:B------:R-:W-:Y:S05]  /*0fb0*/  BRA `(.L_x_17) ;  /* 0x0000000000047947 */ /* 0x000fea0003800000 */
.L_x_16:
[----:B-1--4-:R-:W-:Y:S01]  /*0fc0*/  NOP ;  /* 0x0000000000007918 */ /* 0x012fe20000000000 */
.L_x_17:
[----:B------:R-:W1:Y:S01]  /*0fd0*/  S2UR UR64, SR_CTAID.X ;  /* 0x00000000004079c3 */ /* 0x000e620000002500 */
[----:B------:R-:W-:-:S05]  /*0fe0*/  CS2R.32 R91, SR_CgaSize ;  /* 0x00000000005b7805 */ /* 0x000fca0000008a00 */
[----:B------:R-:W-:-:S05]  /*0ff0*/  IMAD R91, R91, -0xa0, RZ ;  /* 0xffffff605b5b7824 */ /* 0x000fca00078e02ff */
[----:B------:R-:W-:-:S14]  /*1000*/  R2UR UR5, R91 ;  /* 0x000000005b0572ca */ /* 0x000fdc00000e0000 */
[----:B------:R-:W2:Y:S01]  /*1010*/  LDCU UR5, c[0x0][UR5+0x2b0] ;  /* 0x00005600050577ac */ /* 0x000ea20008000800 */
[----:B------:R-:W-:-:S05]  /*1020*/  CS2R.32 R91, SR_CgaSize ;  /* 0x00000000005b7805 */ /* 0x000fca0000008a00 */
[----:B------:R-:W-:-:S05]  /*1030*/  IMAD R91, R91, -0xa0, RZ ;  /* 0xffffff605b5b7824 */ /* 0x000fca00078e02ff */
[----:B------:R-:W-:-:S14]  /*1040*/  R2UR UR4, R91 ;  /* 0x000000005b0472ca */ /* 0x000fdc00000e0000 */
[----:B------:R-:W3:Y:S01]  /*1050*/  LDCU UR4, c[0x0][UR4+0x2b4] ;  /* 0x00005680040477ac */ /* 0x000ee20008000800 */
[----:B------:R-:W4:Y:S01]  /*1060*/  S2UR UR25, SR_CTAID.Y ;  /* 0x00000000001979c3 */ /* 0x000f220000002600 */
[----:B------:R-:W-:-:S05]  /*1070*/  CS2R.32 R91, SR_CgaSize ;  /* 0x00000000005b7805 */ /* 0x000fca0000008a00 */
[----:B------:R-:W-:-:S05]  /*1080*/  IMAD R91, R91, -0xa0, RZ ;  /* 0xffffff605b5b7824 */ /* 0x000fca00078e02ff */
[----:B------:R-:W-:-:S14]  /*1090*/  R2UR UR7, R91 ;  /* 0x000000005b0772ca */ /* 0x000fdc00000e0000 */
[----:B------:R-:W3:Y:S01]  /*10a0*/  LDCU UR7, c[0x0][UR7+0x2a0] ;  /* 0x00005400070777ac */ /* 0x000ee20008000800 */
[----:B------:R-:W-:-:S05]  /*10b0*/  CS2R.32 R91, SR_CgaSize ;  /* 0x00000000005b7805 */ /* 0x000fca0000008a00 */
[----:B------:R-:W-:-:S05]  /*10c0*/  IMAD R91, R91, -0xa0, RZ ;  /* 0xffffff605b5b7824 */ /* 0x000fca00078e02ff */
[----:B------:R-:W-:-:S14]  /*10d0*/  R2UR UR8, R91 ;  /* 0x000000005b0872ca */ /* 0x000fdc00000e0000 */
[----:B------:R-:W3:Y:S01]  /*10e0*/  LDCU UR8, c[0x0][UR8+0x2a4] ;  /* 0x00005480080877ac */ /* 0x000ee20008000800 */
[----:B------:R-:W3:Y:S01]  /*10f0*/  S2UR UR6, SR_CgaCtaId ;  /* 0x00000000000679c3 */ /* 0x000ee20000008800 */
[----:B------:R-:W-:Y:S01]  /*1100*/  UISETP.GT.U32.AND UP1, UPT, UR71, 0xffff, UPT ;  /* 0x0000ffff4700788c */ /* 0x000fe2000bf24070 */
[----:B------:R-:W-:Y:S01]  /*1110*/  UMOV UR13, 0x55 ;  /* 0x00000055000d7882 */ /* 0x000fe20000000000 */
[----:B------:R-:W-:Y:S01]  /*1120*/  UMOV UR12, 0x3 ;  /* 0x00000003000c7882 */ /* 0x000fe20000000000 */
[----:B------:R-:W3:Y:S01]  /*1130*/  LDCU UR28, c[0x0][0xf24] ;  /* 0x0001e480ff1c77ac */ /* 0x000ee20008000800 */
[----:B-1----:R-:W-:Y:S01]  /*1140*/  I2FP.F32.U32 R3, UR64 ;  /* 0x0000004000037c45 */ /* 0x002fe20008201000 */
[----:B------:R-:W1:Y:S04]  /*1150*/  LDCU UR39, c[0x0][0xf24] ;  /* 0x0001e480ff2777ac */ /* 0x000e680008000800 */
[----:B--2---:R-:W-:Y:S01]  /*1160*/  FMUL R3, R3, UR5 ;  /* 0x0000000503037c20 */ /* 0x004fe20008400000 */
[----:B------:R-:W2:Y:S01]  /*1170*/  LDCU UR30, c[0x0][0xf30] ;  /* 0x0001e600ff1e77ac */ /* 0x000ea20008000800 */
[----:B----4-:R-:W-:Y:S01]  /*1180*/  I2FP.F32.U32 R2, UR25 ;  /* 0x0000001900027c45 */ /* 0x010fe20008201000 */
[----:B------:R-:W-:-:S03]  /*1190*/  USEL UR45, UR71, 0xffff, !UP1 ;  /* 0x0000ffff472d7887 */ /* 0x000fc6000c800000 */
[----:B------:R-:W4:Y:S01]  /*11a0*/  F2I.U32.TRUNC.NTZ R3, R3 ;  /* 0x0000000300037305 */ /* 0x000f22000020f000 */
[----:B------:R-:W-:Y:S01]  /*11b0*/  UMOV UR27, UR64 ;  /* 0x00000040001b7c82 */ /* 0x000fe20008000000 */
[----:B---3--:R-:W-:Y:S01]  /*11c0*/  FMUL R2, R2, UR4 ;  /* 0x0000000402027c20 */ /* 0x008fe20008400000 */
[----:B------:R-:W-:Y:S02]  /*11d0*/  USHF.R.U32.HI UR11, URZ, 0x1, UR6 ;  /* 0x00000001ff0b7899 */ /* 0x000fe40008011606 */
[----:B------:R-:W-:-:S03]  /*11e0*/  ULOP3.LUT UR5, UR6, 0x6, URZ, 0xc0, !UPT ;  /* 0x0000000606057892 */ /* 0x000fc6000f8ec0ff */
[----:B------:R-:W3:Y:S01]  /*11f0*/  F2I.U32.TRUNC.NTZ R2, R2 ;  /* 0x0000000200027305 */ /* 0x000ee2000020f000 */
[----:B------:R-:W-:Y:S02]  /*1200*/  USHF.L.U32 UR49, UR6, 0xb, URZ ;  /* 0x0000000b06317899 */ /* 0x000fe400080006ff */
[----:B------:R-:W-:Y:S02]  /*1210*/  USHF.L.U32 UR48, UR6, 0x6, URZ ;  /* 0x0000000606307899 */ /* 0x000fe400080006ff */
[----:B------:R-:W-:Y:S02]  /*1220*/  USHF.L.U32 UR26, UR6, 0x5, URZ ;  /* 0x00000005061a7899 */ /* 0x000fe400080006ff */
[----:B------:R-:W-:Y:S01]  /*1230*/  USHF.L.U32 UR31, UR6, 0x8, URZ ;  /* 0x00000008061f7899 */ /* 0x000fe200080006ff */
[----:B----4-:R-:W-:Y:S01]  /*1240*/  R2UR UR4, R3 ;  /* 0x00000000030472ca */ /* 0x010fe200000e0000 */
[----:B------:R-:W-:Y:S01]  /*1250*/  UISETP.GT.U32.AND UP0, UPT, UR5, 0xffff, UPT ;  /* 0x0000ffff0500788c */ /* 0x000fe2000bf04070 */
[----:B------:R-:W-:-:S03]  /*1260*/  PRMT R3, RZ, 0x7610, R3 ;  /* 0x00007610ff037816 */ /* 0x000fc60000000003 */
[----:B------:R-:W-:Y:S01]  /*1270*/  USEL UR38, UR5, 0xffff, !UP0 ;  /* 0x0000ffff05267887 */ /* 0x000fe2000c000000 */
[----:B---3--:R-:W-:Y:S02]  /*1280*/  R2UR UR6, R2 ;  /* 0x00000000020672ca */ /* 0x008fe400000e0000 */
[----:B------:R-:W-:-:S05]  /*1290*/  PRMT R2, RZ, 0x7610, R2 ;  /* 0x00007610ff027816 */ /* 0x000fca0000000002 */
[----:B------:R-:W-:-:S04]  /*12a0*/  UIADD3 UR5, UPT, UPT, -UR4, URZ, URZ ;  /* 0x000000ff04057290 */ /* 0x000fc8000fffe1ff */
[----:B------:R-:W-:Y:S02]  /*12b0*/  UIMAD UR5, UR7, UR5, UR64 ;  /* 0x00000005070572a4 */ /* 0x000fe4000f8e0240 */
[----:B------:R-:W-:-:S04]  /*12c0*/  UIADD3 UR4, UPT, UPT, -UR6, URZ, URZ ;  /* 0x000000ff06047290 */ /* 0x000fc8000fffe1ff */
[----:B------:R-:W-:Y:S01]  /*12d0*/  IMAD.U32 R91, RZ, RZ, UR5 ;  /* 0x00000005ff5b7e24 */ /* 0x000fe2000f8e00ff */
[----:B------:R-:W-:-:S06]  /*12e0*/  UIMAD UR4, UR8, UR4, UR25 ;  /* 0x00000004080472a4 */ /* 0x000fcc000f8e0219 */
[----:B------:R-:W-:Y:S01]  /*12f0*/  IMAD.U32 R90, RZ, RZ, UR4 ;  /* 0x00000004ff5a7e24 */ /* 0x000fe2000f8e00ff */
[----:B-12---:R-:W-:Y:S06]  /*1300*/  BRA.U UP5, `(.L_x_18) ;  /* 0x0000000105607547 */ /* 0x006fec000b800000 */
[----:B------:R-:W-:Y:S02]  /*1310*/  R2UR UR4, R91 ;  /* 0x000000005b0472ca */ /* 0x000fe400000e0000 */
[----:B------:R-:W-:-:S11]  /*1320*/  R2UR UR14, R90 ;  /* 0x000000005a0e72ca */ /* 0x000fd600000e0000 */
[----:B------:R-:W-:Y:S02]  /*1330*/  UISETP.GT.U32.AND UP0, UPT, UR4, 0x1, UPT ;  /* 0x000000010400788c */ /* 0x000fe4000bf04070 */
[----:B------:R-:W-:Y:S02]  /*1340*/  ULOP3.LUT UR10, UR4, 0xfffffffe, URZ, 0xc0, !UPT ;  /* 0xfffffffe040a7892 */ /* 0x000fe4000f8ec0ff */
[----:B------:R-:W-:Y:S02]  /*1350*/  UISETP.NE.AND UP3, UPT, UR14, URZ, UP0 ;  /* 0x000000ff0e00728c */ /* 0x000fe40008765270 */
[----:B------:R-:W-:Y:S02]  /*1360*/  UISETP.NE.AND UP2, UPT, UR14, 0x1, UP0 ;  /* 0x000000010e00788c */ /* 0x000fe40008745270 */
[----:B------:R-:W-:Y:S02]  /*1370*/  UISETP.NE.AND UP1, UPT, UR14, 0x2, UP0 ;  /* 0x000000020e00788c */ /* 0x000fe40008725270 */
[----:B------:R-:W-:-:S02]  /*1380*/  UISETP.NE.AND UP0, UPT, UR14, 0x3, UP0 ;  /* 0x000000030e00788c */ /* 0x000fc40008705270 */
[----:B------:R-:W-:Y:S02]  /*1390*/  USEL UR6, URZ, 0x1, UP3 ;  /* 0x00000001ff067887 */ /* 0x000fe40009800000 */
[----:B------:R-:W-:Y:S02]  /*13a0*/  USEL UR5, URZ, 0x4, UP2 ;  /* 0x00000004ff057887 */ /* 0x000fe40009000000 */
[----:B------:R-:W-:Y:S02]  /*13b0*/  USEL UR4, URZ, 0x10, UP1 ;  /* 0x00000010ff047887 */ /* 0x000fe40008800000 */
[----:B------:R-:W-:Y:S02]  /*13c0*/  USEL UR9, URZ, 0x40, UP0 ;  /* 0x00000040ff097887 */ /* 0x000fe40008000000 */
[----:B------:R-:W-:Y:S02]  /*13d0*/  USEL UR8, URZ, 0x2, UP3 ;  /* 0x00000002ff087887 */ /* 0x000fe40009800000 */
[----:B------:R-:W-:-:S02]  /*13e0*/  UIADD3 UR4, UPT, UPT, UR4, UR5, UR6 ;  /* 0x0000000504047290 */ /* 0x000fc4000fffe006 */
[----:B------:R-:W-:Y:S02]  /*13f0*/  USEL UR7, URZ, 0x8, UP2 ;  /* 0x00000008ff077887 */ /* 0x000fe40009000000 */
[----:B------:R-:W-:Y:S02]  /*1400*/  USEL UR6, URZ, 0x20, UP1 ;  /* 0x00000020ff067887 */ /* 0x000fe40008800000 */
[----:B------:R-:W-:Y:S02]  /*1410*/  UIADD3 UR5, UPT, UPT, UR8, UR9, UR4 ;  /* 0x0000000908057290 */ /* 0x000fe4000fffe004 */
[----:B------:R-:W-:Y:S02]  /*1420*/  ULEA UR4, UR14, UR10, 0x1 ;  /* 0x0000000a0e047291 */ /* 0x000fe4000f8e08ff */
[----:B------:R-:W-:Y:S02]  /*1430*/  USEL UR8, URZ, 0x80, UP0 ;  /* 0x00000080ff087887 */ /* 0x000fe40008000000 */
[----:B------:R-:W-:-:S02]  /*1440*/  UIADD3 UR5, UPT, UPT, UR6, UR7, UR5 ;  /* 0x0000000706057290 */ /* 0x000fc4000fffe005 */
[----:B------:R-:W-:Y:S02]  /*1450*/  USHF.L.U32 UR4, UR12, UR4, URZ ;  /* 0x000000040c047299 */ /* 0x000fe400080006ff */
[----:B------:R-:W-:-:S04]  /*1460*/  UIADD3 UR5, UPT, UPT, UR5, UR8, URZ ;  /* 0x0000000805057290 */ /* 0x000fc8000fffe0ff */
[----:B------:R-:W-:Y:S02]  /*1470*/  IMAD.U32 R2, RZ, RZ, UR4 ;  /* 0x00000004ff027e24 */ /* 0x000fe4000f8e00ff */
[----:B------:R-:W-:-:S07]  /*1480*/  IMAD.U32 R3, RZ, RZ, UR5 ;  /* 0x00000005ff037e24 */ /* 0x000fce000f8e00ff */
.L_x_18:
[----:B------:R-:W1:Y:S01]  /*1490*/  S2UR UR44, SR_CTAID.Z ;  /* 0x00000000002c79c3 */ /* 0x000e620000002700 */
[----:B------:R-:W-:Y:S02]  /*14a0*/  UISETP.GE.AND UP0, UPT, UR28, 0x1, UPT ;  /* 0x000000011c00788c */ /* 0x000fe4000bf06270 */
[----:B------:R-:W-:Y:S02]  /*14b0*/  ULOP3.LUT UR31, UR31, 0x100, URZ, 0xc0, !UPT ;  /* 0x000001001f1f7892 */ /* 0x000fe4000f8ec0ff */
[----:B------:R-:W-:Y:S02]  /*14c0*/  ULOP3.LUT UR45, UR45, 0xffff, URZ, 0xc0, !UPT ;  /* 0x0000ffff2d2d7892 */ /* 0x000fe4000f8ec0ff */
[----:B------:R-:W-:Y:S02]  /*14d0*/  ULOP3.LUT UR38, UR38, 0xffff, URZ, 0xc0, !UPT ;  /* 0x0000ffff26267892 */ /* 0x000fe4000f8ec0ff */
[----:B------:R-:W-:Y:S02]  /*14e0*/  UISETP.NE.AND UP3, UPT, UR24, 0x2, UPT ;  /* 0x000000021800788c */ /* 0x000fe4000bf65270 */
[----:B------:R-:W-:-:S02]  /*14f0*/  ULOP3.LUT UR65, UR64, 0x1, URZ, 0xc0, !UPT ;  /* 0x0000000140417892 */ /* 0x000fc4000f8ec0ff */
[----:B------:R-:W-:Y:S02]  /*1500*/  ULOP3.LUT UR62, UR11, 0x3, URZ, 0xc0, !UPT ;  /* 0x000000030b3e7892 */ /* 0x000fe4000f8ec0ff */
[----:B------:R-:W-:Y:S02]  /*1510*/  ULOP3.LUT UR49, UR49, 0x3000, URZ, 0xc0, !UPT ;  /* 0x0000300031317892 */ /* 0x000fe4000f8ec0ff */
[----:B------:R-:W-:Y:S02]  /*1520*/  ULOP3.LUT UR48, UR48, 0x180, URZ, 0xc0, !UPT ;  /* 0x0000018030307892 */ /* 0x000fe4000f8ec0ff */
[----:B------:R-:W-:Y:S02]  /*1530*/  ULOP3.LUT UR26, UR26, 0xc0, URZ, 0xc0, !UPT ;  /* 0x000000c01a1a7892 */ /* 0x000fe4000f8ec0ff */
[----:B------:R-:W-:Y:S02]  /*1540*/  USHF.R.U32.HI UR10, URZ, 0x1, UR31 ;  /* 0x00000001ff0a7899 */ /* 0x000fe4000801161f */
[----:B------:R-:W-:-:S02]  /*1550*/  USHF.L.U32 UR45, UR13, UR45, URZ ;  /* 0x0000002d0d2d7299 */ /* 0x000fc400080006ff */
[----:B------:R-:W-:Y:S01]  /*1560*/  USHF.L.U32 UR38, UR12, UR38, URZ ;  /* 0x000000260c267299 */ /* 0x000fe200080006ff */
[----:B-1----:R-:W-:Y:S11]  /*1570*/  BRA.U !UP0, `(.L_x_19) ;  /* 0x0000000108d47547 */ /* 0x002ff6000b800000 */
[----:B------:R-:W1:Y:S01]  /*1580*/  LDCU.128 UR12, c[0x0][0xf10] ;  /* 0x0001e200ff0c77ac */ /* 0x000e620008000c00 */
[----:B------:R-:W2:Y:S01]  /*1590*/  LDCU UR6, c[0x0][0x370] ;  /* 0x00006e00ff0677ac */ /* 0x000ea20008000800 */
[----:B------:R-:W3:Y:S01]  /*15a0*/  LDCU UR5, c[0x0][0x374] ;  /* 0x00006e80ff0577ac */ /* 0x000ee20008000800 */
[----:B------:R-:W4:Y:S01]  /*15b0*/  LDCU UR29, c[0x0][0xf0c] ;  /* 0x0001e180ff1d77ac */ /* 0x000f220008000800 */
[----:B------:R-:W4:Y:S01]  /*15c0*/  LDCU UR7, c[0x0][0xf20] ;  /* 0x0001e400ff0777ac */ /* 0x000f220008000800 */
[----:B------:R-:W4:Y:S01]  /*15d0*/  LDCU.64 UR8, c[0x0][0xf28] ;  /* 0x0001e500ff0877ac */ /* 0x000f220008000a00 */
[----:B-1----:R-:W-:Y:S02]  /*15e0*/  UISETP.NE.AND UP0, UPT, UR14, 0x1, UPT ;  /* 0x000000010e00788c */ /* 0x002fe4000bf05270 */
[----:B---3--:R-:W-:Y:S02]  /*15f0*/  UIMAD.WIDE.U32 UR16, UR5, UR15, URZ ;  /* 0x0000000f051072a5 */ /* 0x008fe4000f8e00ff */
[----:B--2---:R-:W-:-:S02]  /*1600*/  UIMAD.WIDE.U32 UR20, UR6, UR12, URZ ;  /* 0x0000000c061472a5 */ /* 0x004fc4000f8e00ff */
[----:B----4-:R-:W-:Y:S02]  /*1610*/  UISETP.NE.AND UP1, UPT, UR29, 0x1, UPT ;  /* 0x000000011d00788c */ /* 0x010fe4000bf25270 */
[----:B------:R-:W-:Y:S01]  /*1620*/  UISETP.NE.AND UP2, UPT, UR28, 0x1, UPT ;  /* 0x000000011c00788c */ /* 0x000fe2000bf45270 */
[----:B------:R-:W-:Y:S02]  /*1630*/  UMOV UR16, UR17 ;  /* 0x0000001100107c82 */ /* 0x000fe40008000000 */
[----:B------:R-:W-:Y:S01]  /*1640*/  UMOV UR20, UR21 ;  /* 0x0000001500147c82 */ /* 0x000fe20008000000 */
[----:B------:R-:W-:Y:S02]  /*1650*/  @UP0 USHF.R.U32.HI UR5, URZ, UR7, UR16 ;  /* 0x00000007ff050299 */ /* 0x000fe40008011610 */
[----:B------:R-:W-:Y:S02]  /*1660*/  UIMAD.WIDE.U32 UR22, UR25, UR15, URZ ;  /* 0x0000000f191672a5 */ /* 0x000fe4000f8e00ff */
[----:B------:R-:W-:-:S02]  /*1670*/  UIMAD.WIDE.U32 UR16, UR5, UR8, URZ ;  /* 0x00000008051072a5 */ /* 0x000fc4000f8e00ff */
[----:B------:R-:W-:Y:S02]  /*1680*/  @UP1 USHF.R.U32.HI UR6, URZ, UR13, UR20 ;  /* 0x0000000dff061299 */ /* 0x000fe40008011614 */
[----:B------:R-:W-:Y:S02]  /*1690*/  UIMAD.WIDE.U32 UR18, UR27, UR12, URZ ;  /* 0x0000000c1b1272a5 */ /* 0x000fe4000f8e00ff */
[----:B------:R-:W-:Y:S01]  /*16a0*/  UIMAD.WIDE.U32 UR20, UR6, UR8, URZ ;  /* 0x00000008061472a5 */ /* 0x000fe2000f8e00ff */
[----:B------:R-:W-:Y:S01]  /*16b0*/  UMOV UR4, UR23 ;  /* 0x0000001700047c82 */ /* 0x000fe20008000000 */
[----:B------:R-:W-:Y:S01]  /*16c0*/  UMOV UR16, UR17 ;  /* 0x0000001100107c82 */ /* 0x000fe20008000000 */
[----:B------:R-:W-:Y:S02]  /*16d0*/  USHF.R.U32.HI UR4, URZ, UR7, UR4 ;  /* 0x00000007ff047299 */ /* 0x000fe40008011604 */
[----:B------:R-:W-:Y:S01]  /*16e0*/  @UP2 USHF.R.U32.HI UR5, URZ, UR9, UR16 ;  /* 0x00000009ff052299 */ /* 0x000fe20008011610 */
[----:B------:R-:W-:Y:S01]  /*16f0*/  UMOV UR18, UR19 ;  /* 0x0000001300127c82 */ /* 0x000fe20008000000 */
[----:B------:R-:W-:Y:S01]  /*1700*/  UMOV UR20, UR21 ;  /* 0x0000001500147c82 */ /* 0x000fe20008000000 */
[----:B------:R-:W-:-:S02]  /*1710*/  USHF.R.U32.HI UR13, URZ, UR13, UR18 ;  /* 0x0000000dff0d7299 */ /* 0x000fc40008011612 */
[----:B------:R-:W-:Y:S02]  /*1720*/  USEL UR4, UR25, UR4, !UP0 ;  /* 0x0000000419047287 */ /* 0x000fe4000c000000 */
[----:B------:R-:W-:Y:S02]  /*1730*/  @UP2 USHF.R.U32.HI UR6, URZ, UR9, UR20 ;  /* 0x00000009ff062299 */ /* 0x000fe40008011614 */
[----:B------:R-:W-:Y:S02]  /*1740*/  UIMAD UR7, UR5, UR28, URZ ;  /* 0x0000001c050772a4 */ /* 0x000fe4000f8e02ff */
[----:B------:R-:W-:Y:S02]  /*1750*/  USEL UR5, UR27, UR13, !UP1 ;  /* 0x0000000d1b057287 */ /* 0x000fe4000c800000 */
[----:B------:R-:W-:Y:S02]  /*1760*/  UIMAD UR11, UR6, UR28, URZ ;  /* 0x0000001c060b72a4 */ /* 0x000fe4000f8e02ff */
[----:B------:R-:W-:-:S02]  /*1770*/  UISETP.GE.AND UP0, UPT, UR4, UR7, UPT ;  /* 0x000000070400728c */ /* 0x000fc4000bf06270 */
[----:B------:R-:W-:Y:S02]  /*1780*/  UIMAD.WIDE.U32 UR12, UR4, UR8, URZ ;  /* 0x00000008040c72a5 */ /* 0x000fe4000f8e00ff */
[----:B------:R-:W-:Y:S02]  /*1790*/  UISETP.GE.OR UP0, UPT, UR5, UR11, UP0 ;  /* 0x0000000b0500728c */ /* 0x000fe40008706670 */
[----:B------:R-:W-:Y:S02]  /*17a0*/  UIMAD.WIDE.U32 UR16, UR5, UR8, URZ ;  /* 0x00000008051072a5 */ /* 0x000fe4000f8e00ff */
[----:B------:R-:W-:Y:S01]  /*17b0*/  UIADD3 UR11, UPT, UPT, -UR4, URZ, URZ ;  /* 0x000000ff040b7290 */ /* 0x000fe2000fffe1ff */
[----:B------:R-:W-:Y:S01]  /*17c0*/  UMOV UR8, UR13 ;  /* 0x0000000d00087c82 */ /* 0x000fe20008000000 */
[----:B------:R-:W-:Y:S02]  /*17d0*/  UIADD3 UR12, UPT, UPT, -UR5, URZ, URZ ;  /* 0x000000ff050c7290 */ /* 0x000fe4000fffe1ff */
[----:B------:R-:W-:-:S03]  /*17e0*/  USHF.R.U32.HI UR8, URZ, UR9, UR8 ;  /* 0x00000009ff087299 */ /* 0x000fc60008011608 */
[----:B------:R-:W-:Y:S01]  /*17f0*/  @!UP0 UMOV UR7, UR17 ;  /* 0x0000001100078c82 */ /* 0x000fe20008000000 */
[----:B------:R-:W-:Y:S02]  /*1800*/  UIMAD UR25, UR14, UR11, UR25 ;  /* 0x0000000b0e1972a4 */ /* 0x000fe4000f8e0219 */
[----:B------:R-:W-:Y:S02]  /*1810*/  USEL UR8, UR4, UR8, !UP2 ;  /* 0x0000000804087287 */ /* 0x000fe4000d000000 */
[----:B------:R-:W-:Y:S02]  /*1820*/  @!UP0 USHF.R.U32.HI UR7, URZ, UR9, UR7 ;  /* 0x00000009ff078299 */ /* 0x000fe40008011607 */
[----:B------:R-:W-:Y:S02]  /*1830*/  UIADD3 UR9, UPT, UPT, -UR8, URZ, URZ ;  /* 0x000000ff08097290 */ /* 0x000fe4000fffe1ff */
[----:B------:R-:W-:Y:S02]  /*1840*/  @!UP0 USEL UR7, UR5, UR7, !UP2 ;  /* 0x0000000705078287 */ /* 0x000fe4000d000000 */
[----:B------:R-:W-:-:S02]  /*1850*/  UIMAD UR9, UR28, UR9, UR4 ;  /* 0x000000091c0972a4 */ /* 0x000fc4000f8e0204 */
[----:B------:R-:W-:Y:S02]  /*1860*/  @!UP0 UIADD3 UR8, UPT, UPT, UR8, -UR7, URZ ;  /* 0x8000000708088290 */ /* 0x000fe4000fffe0ff */
[----:B------:R-:W-:Y:S02]  /*1870*/  @!UP0 UIMAD UR6, UR9, UR6, UR7 ;  /* 0x00000006090682a4 */ /* 0x000fe4000f8e0207 */
[----:B------:R-:W-:Y:S02]  /*1880*/  @!UP0 UIMAD UR4, UR8, UR28, UR5 ;  /* 0x0000001c080482a4 */ /* 0x000fe4000f8e0205 */
[----:B------:R-:W-:Y:S02]  /*1890*/  UIMAD UR27, UR29, UR12, UR27 ;  /* 0x0000000c1d1b72a4 */ /* 0x000fe4000f8e021b */
[----:B------:R-:W-:Y:S01]  /*18a0*/  UIMAD UR25, UR4, UR14, UR25 ;  /* 0x0000000e041972a4 */ /* 0x000fe2000f8e0219 */
[----:B------:R-:W-:Y:S02]  /*18b0*/  @!UP0 UMOV UR5, UR6 ;  /* 0x0000000600058c82 */ /* 0x000fe40008000000 */
[----:B------:R-:W-:-:S12]  /*18c0*/  UIMAD UR27, UR5, UR29, UR27 ;  /* 0x0000001d051b72a4 */ /* 0x000fd8000f8e021b */
.L_x_19:
[----:B------:R-:W-:-:S09]  /*18d0*/  UISETP.NE.AND UP0, UPT, UR30, 0x1, UPT ;  /* 0x000000011e00788c */ /* 0x000fd2000bf05270 */
[----:B------:R-:W-:Y:S05]  /*18e0*/  BRA.U UP0, `(.L_x_20) ;  /* 0x0000000100447547 */ /* 0x000fea000b800000 */
[----:B------:R-:W1:Y:S01]  /*18f0*/  LDCU.128 UR12, c[0x0][0xf10] ;  /* 0x0001e200ff0c77ac */ /* 0x000e620008000c00 */
[----:B------:R-:W2:Y:S01]  /*1900*/  LDCU UR8, c[0x0][0xf0c] ;  /* 0x0001e180ff0877ac */ /* 0x000ea20008000800 */
[----:B------:R-:W3:Y:S01]  /*1910*/  LDCU UR9, c[0x0][0xf20] ;  /* 0x0001e400ff0977ac */ /* 0x000ee20008000800 */
[----:B-1----:R-:W-:Y:S02]  /*1920*/  UIMAD.WIDE.U32 UR6, UR27, UR12, URZ ;  /* 0x0000000c1b0672a5 */ /* 0x002fe4000f8e00ff */
[----:B------:R-:W-:Y:S02]  /*1930*/  UIMAD.WIDE.U32 UR4, UR25, UR15, URZ ;  /* 0x0000000f190472a5 */ /* 0x000fe4000f8e00ff */
[----:B--2---:R-:W-:Y:S02]  /*1940*/  UISETP.NE.AND UP1, UPT, UR8, 0x1, UPT ;  /* 0x000000010800788c */ /* 0x004fe4000bf25270 */
[----:B------:R-:W-:Y:S01]  /*1950*/  UISETP.NE.AND UP0, UPT, UR14, 0x1, UPT ;  /* 0x000000010e00788c */ /* 0x000fe2000bf05270 */
[----:B------:R-:W-:-:S02]  /*1960*/  UMOV UR6, UR7 ;  /* 0x0000000700067c82 */ /* 0x000fc40008000000 */
[----:B------:R-:W-:Y:S01]  /*1970*/  UMOV UR4, UR5 ;  /* 0x0000000500047c82 */ /* 0x000fe20008000000 */
[----:B------:R-:W-:Y:S02]  /*1980*/  USHF.R.U32.HI UR13, URZ, UR13, UR6 ;  /* 0x0000000dff0d7299 */ /* 0x000fe40008011606 */
[----:B---3--:R-:W-:Y:S02]  /*1990*/  USHF.R.U32.HI UR4, URZ, UR9, UR4 ;  /* 0x00000009ff047299 */ /* 0x008fe40008011604 */
[----:B------:R-:W-:Y:S02]  /*19a0*/  USEL UR5, UR27, UR13, !UP1 ;  /* 0x0000000d1b057287 */ /* 0x000fe4000c800000 */
[----:B------:R-:W-:-:S04]  /*19b0*/  USEL UR4, UR25, UR4, !UP0 ;  /* 0x0000000419047287 */ /* 0x000fc8000c000000 */
[----:B------:R-:W-:Y:S02]  /*19c0*/  UIADD3 UR6, UPT, UPT, UR5, -UR4, URZ ;  /* 0x8000000405067290 */ /* 0x000fe4000fffe0ff */
[----:B------:R-:W-:Y:S02]  /*19d0*/  UIADD3 UR4, UPT, UPT, -UR5, UR4, URZ ;  /* 0x0000000405047290 */ /* 0x000fe4000fffe1ff */
[----:B------:R-:W-:Y:S02]  /*19e0*/  UIMAD UR25, UR6, UR14, UR25 ;  /* 0x0000000e061972a4 */ /* 0x000fe4000f8e0219 */
[----:B------:R-:W-:-:S12]  /*19f0*/  UIMAD UR27, UR4, UR8, UR27 ;  /* 0x00000008041b72a4 */ /* 0x000fd8000f8e021b */
.L_x_20:
[----:B------:R-:W-:Y:S05]  /*1a00*/  BRA.U !UP6, `(.L_x_21) ;  /* 0x000000010e0c7547 */ /* 0x000fea000b800000 */
[----:B------:R-:W-:Y:S01]  /*1a10*/  UCGABAR_WAIT ;  /* 0x0000000000007dc7 */ /* 0x000fe20008000000 */
[----:B------:R-:W-:Y:S01]  /*1a20*/  CCTL.IVALL ;  /* 0x00000000ff00798f */ /* 0x000fe20002000000 */
[----:B------:R-:W-:Y:S05]  /*1a30*/  BRA `(.L_x_22) ;  /* 0x0000000000047947 */ /* 0x000fea0003800000 */
.L_x_21:
[----:B------:R-:W-:Y:S06]  /*1a40*/  BAR.SYNC.DEFER_BLOCKING 0x0 ;  /* 0x0000000000007b1d */ /* 0x000fec0000010000 */
.L_x_22:
[----:B------:R-:W-:Y:S05]  /*1a50*/  BRA.U UP3, `(.L_x_23) ;  /* 0x0000001903587547 */ /* 0x000fea000b800000 */
[----:B------:R-:W1:Y:S01]  /*1a60*/  LDCU UR6, c[0x0][0x38c] ;  /* 0x00007180ff0677ac */ /* 0x000e620008000800 */
[----:B------:R-:W2:Y:S01]  /*1a70*/  S2UR UR8, SR_CgaCtaId ;  /* 0x00000000000879c3 */ /* 0x000ea20000008800 */
[----:B------:R-:W-:Y:S01]  /*1a80*/  PLOP3.LUT P2, PT, PT, PT, UP4, 0x80, 0x8 ;  /* 0x000000000008781c */ /* 0x000fe20003f4f048 */
[----:B------:R-:W-:Y:S01]  /*1a90*/  IMAD.MOV.U32 R12, RZ, RZ, 0x1 ;  /* 0x00000001ff0c7424 */ /* 0x000fe200078e00ff */
[----:B------:R-:W-:Y:S01]  /*1aa0*/  UMOV UR7, 0x400 ;  /* 0x0000040000077882 */ /* 0x000fe20000000000 */
[----:B------:R-:W-:Y:S01]  /*1ab0*/  UISETP.NE.AND UP1, UPT, UR24, URZ, UPT ;  /* 0x000000ff1800728c */ /* 0x000fe2000bf25270 */
[----:B------:R-:W-:Y:S02]  /*1ac0*/  ISETP.NE.AND P3, PT, R0, RZ, P4 ;  /* 0x000000ff0000720c */ /* 0x000fe40002765270 */
[----:B------:R-:W-:Y:S02]  /*1ad0*/  CS2R R10, SRZ ;  /* 0x00000000000a7805 */ /* 0x000fe4000001ff00 */
[----:B------:R-:W-:Y:S01]  /*1ae0*/  PLOP3.LUT P2, PT, P2, PT, PT, 0x8, 0x80 ;  /* 0x000000000080781c */ /* 0x000fe2000174e170 */
[----:B------:R-:W-:Y:S01]  /*1af0*/  IMAD.MOV.U32 R9, RZ, RZ, RZ ;  /* 0x000000ffff097224 */ /* 0x000fe200078e00ff */
[----:B------:R-:W3:Y:S01]  /*1b00*/  LDCU UR57, c[0x0][0x370] ;  /* 0x00006e00ff3977ac */ /* 0x000ee20008000800 */
[----:B------:R-:W-:Y:S01]  /*1b10*/  IMAD.MOV.U32 R8, RZ, RZ, 0x1 ;  /* 0x00000001ff087424 */ /* 0x000fe200078e00ff */
[----:B------:R-:W4:Y:S01]  /*1b20*/  LDCU.64 UR46, c[0x0][0x348] ;  /* 0x00006900ff2e77ac */ /* 0x000f220008000a00 */
[----:B-1----:R-:W-:-:S02]  /*1b30*/  UIADD3 UR5, UPT, UPT, UR6, 0x7f, URZ ;  /* 0x0000007f06057890 */ /* 0x002fc4000fffe0ff */
[----:B------:R-:W-:Y:S02]  /*1b40*/  ULEA UR62, UR65, UR62, 0x2 ;  /* 0x0000003e413e7291 */ /* 0x000fe4000f8e10ff */
[----:B------:R-:W-:Y:S02]  /*1b50*/  USHF.R.S32.HI UR4, URZ, 0x1f, UR5 ;  /* 0x0000001fff047899 */ /* 0x000fe40008011405 */
[----:B------:R-:W-:Y:S02]  /*1b60*/  UIADD3 UR63, UPT, UPT, UR6, 0xfe, URZ ;  /* 0x000000fe063f7890 */ /* 0x000fe4000fffe0ff */
[----:B------:R-:W-:Y:S02]  /*1b70*/  ULEA.HI UR4, UR4, UR5, URZ, 0x7 ;  /* 0x0000000504047291 */ /* 0x000fe4000f8f38ff */
[----:B--2---:R-:W-:Y:S02]  /*1b80*/  ULEA UR7, UR8, UR7, 0x18 ;  /* 0x0000000708077291 */ /* 0x004fe4000f8ec0ff */
[----:B------:R-:W-:-:S02]  /*1b90*/  USHF.R.S32.HI UR59, URZ, 0x7, UR4 ;  /* 0x00000007ff3b7899 */ /* 0x000fc40008011404 */
[----:B------:R-:W-:Y:S02]  /*1ba0*/  UIADD3 UR4, UPT, UPT, UR6, -0x1, URZ ;  /* 0xffffffff06047890 */ /* 0x000fe4000fffe0ff */
[----:B------:R-:W-:Y:S02]  /*1bb0*/  UISETP.LT.U32.AND UP0, UPT, UR59, 0x9, UPT ;  /* 0x000000093b00788c */ /* 0x000fe4000bf01070 */
[----:B------:R-:W-:Y:S02]  /*1bc0*/  UISETP.GE.U32.AND UP2, UPT, UR4, -0xff, UPT ;  /* 0xffffff010400788c */ /* 0x000fe4000bf46070 */
[----:B------:R-:W-:Y:S01]  /*1bd0*/  USEL UR58, UR59, 0x9, UP0 ;  /* 0x000000093b3a7887 */ /* 0x000fe20008000000 */
[----:B------:R-:W1:Y:S03]  /*1be0*/  LDCU UR56, c[0x0][0x374] ;  /* 0x00006e80ff3877ac */ /* 0x000e660008000800 */
[----:B------:R-:W-:-:S02]  /*1bf0*/  UIADD3 UR4, UPT, UPT, UR58, -0x1, URZ ;  /* 0xffffffff3a047890 */ /* 0x000fc4000fffe0ff */
[----:B------:R-:W-:-:S03]  /*1c00*/  USEL UR37, UR37, 0x2, UP1 ;  /* 0x0000000225257887 */ /* 0x000fc60008800000 */
[----:B------:R-:W-:Y:S02]  /*1c10*/  @UP2 UIADD3 UR4, UPT, UPT, UR58, URZ, URZ ;  /* 0x000000ff3a042290 */ /* 0x000fe4000fffe0ff */
[----:B------:R-:W-:Y:S02]  /*1c20*/  UIADD3 UR53, UPT, UPT, UR7, 0x6400, UR49 ;  /* 0x0000640007357890 */ /* 0x000fe4000fffe031 */
[----:B------:R-:W-:Y:S02]  /*1c30*/  UIADD3 UR61, UPT, UPT, UR59, -UR58, URZ ;  /* 0x8000003a3b3d7290 */ /* 0x000fe4000fffe0ff */
[----:B------:R-:W-:Y:S02]  /*1c40*/  UIADD3 UR52, UPT, UPT, UR4, 0x1, URZ ;  /* 0x0000000104347890 */ /* 0x000fe4000fffe0ff */
[----:B------:R-:W-:Y:S01]  /*1c50*/  UIADD3 UR60, UPT, UPT, -UR4, URZ, URZ ;  /* 0x000000ff043c7290 */ /* 0x000fe2000fffe1ff */
[----:B---34-:R-:W-:-:S11]  /*1c60*/  UMOV UR14, URZ ;  /* 0x000000ff000e7c82 */ /* 0x018fd60008000000 */
.L_x_47:
[----:B------:R-:W2:Y:S02]  /*1c70*/  S2UR UR4, SR_CgaCtaId ;  /* 0x00000000000479c3 */ /* 0x000ea40000008800 */
[----:B--2---:R-:W-:-:S09]  /*1c80*/  UISETP.NE.AND UP0, UPT, UR4, URZ, UPT ;  /* 0x000000ff0400728c */ /* 0x004fd2000bf05270 */
[----:B-1-3--:R-:W-:Y:S05]  /*1c90*/  BRA.U UP0, `(.L_x_24) ;  /* 0x0000000100287547 */ /* 0x00afea000b800000 */
[----:B------:R-:W-:Y:S02]  /*1ca0*/  LEA R0, R9, UR7, 0x3 ;  /* 0x0000000709007c11 */ /* 0x000fe4000f8e18ff */
[----:B------:R-:W-:-:S04]  /*1cb0*/  SHF.L.U32 R3, R8, 0x1f, RZ ;  /* 0x0000001f08037819 */ /* 0x000fc800000006ff */
[----:B------:R-:W2:Y:S02]  /*1cc0*/  SYNCS.PHASECHK.TRANS64.TRYWAIT P0, [R0+URZ+0x120], R3 ;  /* 0x00012003000075a7 */ /* 0x000ea400080011ff */
[----:B--2---:R-:W-:Y:S05]  /*1cd0*/  @!P0 BRA `(.L_x_25) ;  /* 0x0000007400548947 */ /* 0x004fea0003800000 */
.L_x_143:
[----:B------:R3:W-:Y:S01]  /*1ce0*/  SYNCS.ARRIVE.TRANS64.A1T0 RZ, [R0+URZ+0x110], RZ ;  /* 0x000110ff00ff79a7 */ /* 0x0007e200081000ff */
[----:B------:R-:W-:-:S05]  /*1cf0*/  VIADD R9, R9, 0x1 ;  /* 0x0000000109097836 */ /* 0x000fca0000000000 */
[----:B------:R-:W-:-:S04]  /*1d00*/  ISETP.NE.AND P0, PT, R9, 0x2, PT ;  /* 0x000000020900780c */ /* 0x000fc80003f05270 */
[----:B--2---:R-:W-:Y:S02]  /*1d10*/  SEL R3, RZ, 0x1, P0 ;  /* 0x00000001ff037807 */ /* 0x004fe40000000000 */
[----:B------:R-:W-:Y:S02]  /*1d20*/  SEL R9, R9, RZ, P0 ;  /* 0x000000ff09097207 */ /* 0x000fe40000000000 */
[----:B------:R-:W-:Y:S02]  /*1d30*/  LOP3.LUT R8, R8, R3, RZ, 0x3c, !PT ;  /* 0x0000000308087212 */ /* 0x000fe400078e3cff */
.L_x_24:
[----:B------:R-:W-:Y:S01]  /*1d40*/  ULEA UR4, UR14, UR7, 0x3 ;  /* 0x000000070e047291 */ /* 0x000fe2000f8e18ff */
[----:B---3--:R-:W-:Y:S01]  /*1d50*/  SHF.L.U32 R0, R12, 0x1f, RZ ;  /* 0x0000001f0c007819 */ /* 0x008fe200000006ff */
[----:B------:R-:W-:Y:S02]  /*1d60*/  UISETP.GE.U32.AND UP0, UPT, UR63, 0xff, UPT ;  /* 0x000000ff3f00788c */ /* 0x000fe4000bf06070 */
[----:B------:R-:W-:Y:S02]  /*1d70*/  ULEA UR35, UR25, UR65, 0x1 ;  /* 0x0000004119237291 */ /* 0x000fe4000f8e08ff */
[----:B------:R-:W-:Y:S02]  /*1d80*/  ULEA.HI UR11, UR25, UR25, URZ, 0x1 ;  /* 0x00000019190b7291 */ /* 0x000fe4000f8f08ff */
[----:B------:R-:W-:Y:S01]  /*1d90*/  USHF.L.U32 UR35, UR35, 0x5, URZ ;  /* 0x0000000523237899 */ /* 0x000fe200080006ff */
[----:B------:R2:W3:Y:S01]  /*1da0*/  SYNCS.PHASECHK.TRANS64.TRYWAIT P1, [UR4+0x48], R0 ;  /* 0x00004800ff0075a7 */ /* 0x0004e20008021104 */
[----:B------:R-:W-:-:S02]  /*1db0*/  ULEA.HI UR4, UR27, UR27, URZ, 0x1 ;  /* 0x0000001b1b047291 */ /* 0x000fc4000f8f08ff */
[----:B------:R-:W-:Y:S02]  /*1dc0*/  USHF.R.S32.HI UR11, URZ, 0x1, UR11 ;  /* 0x00000001ff0b7899 */ /* 0x000fe4000801140b */
[----:B------:R-:W-:Y:S02]  /*1dd0*/  USHF.L.U32 UR43, UR4, 0x7, URZ ;  /* 0x00000007042b7899 */ /* 0x000fe400080006ff */
[----:B------:R-:W-:Y:S02]  /*1de0*/  ULOP3.LUT UR27, UR4, 0xfffffffe, URZ, 0xc0, !UPT ;  /* 0xfffffffe041b7892 */ /* 0x000fe4000f8ec0ff */
[----:B------:R-:W-:Y:S02]  /*1df0*/  ULOP3.LUT UR43, UR43, 0xffffff00, URZ, 0xc0, !UPT ;  /* 0xffffff002b2b7892 */ /* 0x000fe4000f8ec0ff */
[----:B------:R-:W-:Y:S02]  /*1e00*/  ULOP3.LUT UR27, UR27, 0x1, UR64, 0xf8, !UPT ;  /* 0x000000011b1b7892 */ /* 0x000fe4000f8ef840 */
[----:B------:R-:W-:Y:S01]  /*1e10*/  ULEA UR43, UR62, UR43, 0x5 ;  /* 0x0000002b3e2b7291 */ /* 0x000fe2000f8e28ff */
[----:B------:R-:W-:Y:S01]  /*1e20*/  UMOV UR20, URZ ;  /* 0x000000ff00147c82 */ /* 0x000fe20008000000 */
[----:B------:R-:W-:Y:S10]  /*1e30*/  BRA.U !UP0, `(.L_x_26) ;  /* 0x0000000508247547 */ /* 0x000ff4000b800000 */
[----:B------:R-:W-:Y:S01]  /*1e40*/  UMOV UR15, UR60 ;  /* 0x0000003c000f7c82 */ /* 0x000fe20008000000 */
[----:B------:R-:W-:Y:S01]  /*1e50*/  UMOV UR4, UR14 ;  /* 0x0000000e00047c82 */ /* 0x000fe20008000000 */
[----:B------:R-:W-:Y:S01]  /*1e60*/  UMOV UR28, 0xffffffff ;  /* 0xffffffff001c7882 */ /* 0x000fe20000000000 */
[----:B------:R-:W-:-:S05]  /*1e70*/  UMOV UR42, URZ ;  /* 0x000000ff002a7c82 */ /* 0x000fca0008000000 */
.L_x_34:
[----:B------:R-:W-:Y:S01]  /*1e80*/  ULEA UR5, UR4, UR7, 0x3 ;  /* 0x0000000704057291 */ /* 0x000fe2000f8e18ff */
[----:B---3--:R-:W-:Y:S01]  /*1e90*/  @P4 MOV R2, 0xa800 ;  /* 0x0000a80000024802 */ /* 0x008fe20000000f00 */
[----:B-123--:R-:W-:Y:S10]  /*1ea0*/  @P1 BRA `(.L_x_27) ;  /* 0x00000000000c1947 */ /* 0x00eff40003800000 */
[----:B------:R-:W-:-:S04]  /*1eb0*/  SHF.L.U32 R3, R12, 0x1f, RZ ;  /* 0x0000001f0c037819 */ /* 0x000fc800000006ff */
[----:B------:R-:W3:Y:S02]  /*1ec0*/  SYNCS.PHASECHK.TRANS64.TRYWAIT P0, [UR5+0x48], R3 ;  /* 0x00004803ff0075a7 */ /* 0x000ee40008001105 */
[----:B---3--:R-:W-:Y:S05]  /*1ed0*/  @!P0 BRA `(.L_x_28) ;  /* 0x0000007000e88947 */ /* 0x008fea0003800000 */
.L_x_27:
[----:B------:R3:W-:Y:S01]  /*1ee0*/  @P4 SYNCS.ARRIVE.TRANS64 RZ, [UR5], R2 ;  /* 0x00000002ffff49a7 */ /* 0x0007e20008000005 */
[----:B------:R-:W-:Y:S02]  /*1ef0*/  ULOP3.LUT UR6, UR37, 0x2, URZ, 0xfc, !UPT ;  /* 0x0000000225067892 */ /* 0x000fe4000f8efcff */
[----:B------:R-:W-:Y:S02]  /*1f00*/  UIADD3 UR15, UPT, UPT, UR15, 0x1, URZ ;  /* 0x000000010f0f7890 */ /* 0x000fe4000fffe0ff */
[----:B------:R-:W-:Y:S02]  /*1f10*/  UISETP.NE.AND UP0, UPT, UR6, 0x2, UPT ;  /* 0x000000020600788c */ /* 0x000fe4000bf05270 */
[----:B------:R-:W-:Y:S02]  /*1f20*/  UIADD3 UR28, UPT, UPT, UR28, 0x1, URZ ;  /* 0x000000011c1c7890 */ /* 0x000fe4000fffe0ff */
[----:B------:R-:W-:-:S05]  /*1f30*/  UISETP.NE.AND UP4, UPT, UR15, 0x1, UPT ;  /* 0x000000010f00788c */ /* 0x000fca000bf85270 */
[----:B------:R-:W-:Y:S05]  /*1f40*/  BRA.U UP0, `(.L_x_29) ;  /* 0x0000000100047547 */ /* 0x000fea000b800000 */
[----:B-1----:R-:W-:Y:S05]  /*1f50*/  BPT.TRAP 0x1 ;  /* 0x000000040000795c */ /* 0x002fea0000300000 */
.L_x_29:
[----:B------:R-:W-:Y:S04]  /*1f60*/  BSSY.RECONVERGENT B0, `(.L_x_30) ;  /* 0x0000003000007945 */ /* 0x000fe80003800200 */
[----:B------:R-:W-:Y:S05]  /*1f70*/  @!P3 BRA `(.L_x_31) ;  /* 0x000000000004b947 */ /* 0x000fea0003800000 */
[----:B-1----:R-:W-:Y:S05]  /*1f80*/  BPT.TRAP 0x1 ;  /* 0x000000040000795c */ /* 0x002fea0000300000 */
.L_x_31:
[----:B-1----:R-:W-:Y:S05]  /*1f90*/  BSYNC.RECONVERGENT B0 ;  /* 0x0000000000007941 */ /* 0x002fea0003800200 */
.L_x_30:
[----:B------:R-:W-:Y:S01]  /*1fa0*/  UIADD3 UR6, UPT, UPT, UR4, 0x1, URZ ;  /* 0x0000000104067890 */ /* 0x000fe2000fffe0ff */
[----:B------:R-:W-:Y:S01]  /*1fb0*/  BSSY.RECONVERGENT B0, `(.L_x_32) ;  /* 0x000002d000007945 */ /* 0x000fe20003800200 */
[----:B------:R-:W-:Y:S02]  /*1fc0*/  ELECT P0, URZ, PT ;  /* 0x0000000000ff782f */ /* 0x000fe40003800000 */
[----:B------:R-:W-:-:S04]  /*1fd0*/  UISETP.NE.AND UP0, UPT, UR6, 0x9, UPT ;  /* 0x000000090600788c */ /* 0x000fc8000bf05270 */
[----:B------:R-:W-:Y:S02]  /*1fe0*/  USEL UR8, URZ, 0x1, UP0 ;  /* 0x00000001ff087887 */ /* 0x000fe40008000000 */
[----:B------:R-:W-:-:S04]  /*1ff0*/  USEL UR14, UR6, URZ, UP0 ;  /* 0x000000ff060e7287 */ /* 0x000fc80008000000 */
[----:B------:R-:W-:Y:S01]  /*2000*/  ULEA UR6, UR14, UR7, 0x3 ;  /* 0x000000070e067291 */ /* 0x000fe2000f8e18ff */
[----:B------:R-:W-:-:S04]  /*2010*/  LOP3.LUT R12, R12, UR8, RZ, 0x3c, !PT ;  /* 0x000000080c0c7c12 */ /* 0x000fc8000f8e3cff */
[----:B--2---:R-:W-:-:S04]  /*2020*/  SHF.L.U32 R0, R12, 0x1f, RZ ;  /* 0x0000001f0c007819 */ /* 0x004fc800000006ff */
[----:B------:R1:W2:Y:S01]  /*2030*/  SYNCS.PHASECHK.TRANS64.TRYWAIT P1, [UR6+0x48], R0 ;  /* 0x00004800ff0075a7 */ /* 0x0002a20008021106 */
[----:B------:R-:W-:Y:S05]  /*2040*/  @!P0 BRA `(.L_x_33) ;  /* 0x00000000008c8947 */ /* 0x000fea0003800000 */
[----:B------:R-:W-:Y:S02]  /*2050*/  USHF.L.U32 UR6, UR4, 0x9, URZ ;  /* 0x0000000904067899 */ /* 0x000fe400080006ff */
[----:B------:R-:W-:Y:S02]  /*2060*/  ULEA UR40, UR4, UR49, 0xe ;  /* 0x0000003104287291 */ /* 0x000fe4000f8e70ff */
[----:B------:R-:W-:Y:S02]  /*2070*/  UIADD3 UR22, UP3, UPT, UR46, 0x80, URZ ;  /* 0x000000802e167890 */ /* 0x000fe4000ff7e0ff */
[----:B------:R-:W-:Y:S02]  /*2080*/  ULEA UR32, UR4, UR7, 0xc ;  /* 0x0000000704207291 */ /* 0x000fe4000f8e60ff */
[----:B------:R-:W-:Y:S02]  /*2090*/  UIADD3 UR20, UP2, UPT, UR46, 0x180, URZ ;  /* 0x000001802e147890 */ /* 0x000fe4000ff5e0ff */
[----:B------:R-:W-:-:S02]  /*20a0*/  UIADD3 UR18, UP1, UPT, UR46, 0x280, URZ ;  /* 0x000002802e127890 */ /* 0x000fc4000ff3e0ff */
[----:B------:R-:W-:Y:S02]  /*20b0*/  ULOP3.LUT UR24, UR48, UR6, URZ, 0xfc, !UPT ;  /* 0x0000000630187292 */ /* 0x000fe4000f8efcff */
[----:B------:R-:W-:Y:S02]  /*20c0*/  UIADD3 UR16, UP0, UPT, UR46, 0x380, URZ ;  /* 0x000003802e107890 */ /* 0x000fe4000ff1e0ff */
[----:B------:R-:W-:Y:S02]  /*20d0*/  ULOP3.LUT UR8, UR6, UR31, URZ, 0xfc, !UPT ;  /* 0x0000001f06087292 */ /* 0x000fe4000f8efcff */
[----:B------:R-:W-:Y:S02]  /*20e0*/  ULOP3.LUT UR41, UR5, 0xfefffff8, URZ, 0xc0, !UPT ;  /* 0xfefffff805297892 */ /* 0x000fe4000f8ec0ff */
[----:B------:R-:W-:Y:S02]  /*20f0*/  UIADD3.X UR23, UPT, UPT, URZ, UR47, URZ, UP3, !UPT ;  /* 0x0000002fff177290 */ /* 0x000fe40009ffe4ff */
[----:B------:R-:W-:-:S02]  /*2100*/  UIADD3 UR40, UPT, UPT, UR7, 0x6400, UR40 ;  /* 0x0000640007287890 */ /* 0x000fc4000fffe028 */
[----:B------:R-:W-:Y:S02]  /*2110*/  UPRMT UR6, URZ, 0x5410, UR45 ;  /* 0x00005410ff067896 */ /* 0x000fe4000800002d */
[----:B------:R-:W-:Y:S02]  /*2120*/  UIADD3.X UR21, UPT, UPT, URZ, UR47, URZ, UP2, !UPT ;  /* 0x0000002fff157290 */ /* 0x000fe400097fe4ff */
[----:B------:R-:W-:Y:S02]  /*2130*/  UIADD3 UR32, UPT, UPT, UR32, 0x2a400, URZ ;  /* 0x0002a40020207890 */ /* 0x000fe4000fffe0ff */
[----:B------:R-:W-:Y:S02]  /*2140*/  UIADD3.X UR19, UPT, UPT, URZ, UR47, URZ, UP1, !UPT ;  /* 0x0000002fff137290 */ /* 0x000fe40008ffe4ff */
[----:B------:R-:W-:Y:S02]  /*2150*/  UIADD3 UR24, UPT, UPT, UR7, 0x33400, UR24 ;  /* 0x0003340007187890 */ /* 0x000fe4000fffe018 */
[----:B------:R-:W-:-:S02]  /*2160*/  UIADD3.X UR17, UPT, UPT, URZ, UR47, URZ, UP0, !UPT ;  /* 0x0000002fff117290 */ /* 0x000fc400087fe4ff */
[----:B------:R-:W-:Y:S02]  /*2170*/  UPRMT UR30, URZ, 0x5410, UR38 ;  /* 0x00005410ff1e7896 */ /* 0x000fe40008000026 */
[----:B------:R-:W-:Y:S01]  /*2180*/  UIADD3 UR8, UPT, UPT, UR7, 0x34600, UR8 ;  /* 0x0003460007087890 */ /* 0x000fe2000fffe008 */
[----:B------:R-:W-:Y:S01]  /*2190*/  UMOV UR50, 0x0 ;  /* 0x0000000000327882 */ /* 0x000fe20000000000 */
[----:B------:R-:W-:Y:S01]  /*21a0*/  UMOV UR51, 0x10000000 ;  /* 0x1000000000337882 */ /* 0x000fe20000000000 */
[----:B------:R-:W-:Y:S01]  /*21b0*/  UMOV UR34, UR42 ;  /* 0x0000002a00227c82 */ /* 0x000fe20008000000 */
[----:B------:R-:W-:Y:S01]  /*21c0*/  UMOV UR36, UR44 ;  /* 0x0000002c00247c82 */ /* 0x000fe20008000000 */
[----:B------:R-:W-:Y:S01]  /*21d0*/  UMOV UR33, UR41 ;  /* 0x0000002900217c82 */ /* 0x000fe20008000000 */
[----:B------:R-:W-:Y:S01]  /*21e0*/  UMOV UR29, UR44 ;  /* 0x0000002c001d7c82 */ /* 0x000fe20008000000 */
[----:B------:R-:W-:Y:S01]  /*21f0*/  UMOV UR25, UR41 ;  /* 0x0000002900197c82 */ /* 0x000fe20008000000 */
[----:B------:R4:W-:Y:S01]  /*2200*/  UTMALDG.3D.MULTICAST.2CTA [UR40], [UR22], UR6, desc[UR50] ;  /* 0x00003228160073b4 */ /* 0x0009e20008211806 */
[----:B------:R-:W-:Y:S01]  /*2210*/  UMOV UR12, UR28 ;  /* 0x0000001c000c7c82 */ /* 0x000fe20008000000 */
[----:B------:R-:W-:Y:S01]  /*2220*/  UMOV UR13, UR44 ;  /* 0x0000002c000d7c82 */ /* 0x000fe20008000000 */
[----:B------:R-:W-:Y:S01]  /*2230*/  UMOV UR9, UR41 ;  /* 0x0000002900097c82 */ /* 0x000fe20008000000 */
[----:B------:R4:W-:Y:S01]  /*2240*/  UTMALDG.3D.2CTA [UR32], [UR20], desc[UR50] ;  /* 0x00003220140075b4 */ /* 0x0009e20008211000 */
[----:B------:R4:W-:Y:S01]  /*2250*/  UTMALDG.4D.MULTICAST.2CTA [UR24], [UR18], UR6, desc[UR50] ;  /* 0x00003218120073b4 */ /* 0x0009e20008219806 */
[----:B------:R4:W-:Y:S02]  /*2260*/  UTMALDG.4D.MULTICAST.2CTA [UR8], [UR16], UR30, desc[UR50] ;  /* 0x00003208100073b4 */ /* 0x0009e4000821981e */
[----:B----4-:R-:W-:Y:S01]  /*2270*/  NOP ;  /* 0x0000000000007918 */ /* 0x010fe20000000000 */
.L_x_33:
[----:B------:R-:W-:Y:S05]  /*2280*/  BSYNC.RECONVERGENT B0 ;  /* 0x0000000000007941 */ /* 0x000fea0003800200 */
.L_x_32:
[----:B------:R-:W-:Y:S01]  /*2290*/  UIADD3 UR42, UPT, UPT, UR42, 0x80, URZ ;  /* 0x000000802a2a7890 */ /* 0x000fe2000fffe0ff */
[----:B------:R-:W-:Y:S01]  /*22a0*/  UMOV UR4, UR14 ;  /* 0x0000000e00047c82 */ /* 0x000fe20008000000 */
[----:B------:R-:W-:Y:S01]  /*22b0*/  UMOV UR20, UR52 ;  /* 0x0000003400147c82 */ /* 0x000fe20008000000 */
[----:B------:R-:W-:Y:S09]  /*22c0*/  BRA.U UP4, `(.L_x_34) ;  /* 0xfffffff904ec7547 */ /* 0x000ff2000b83ffff */
.L_x_26:
[----:B------:R-:W-:Y:S01]  /*22d0*/  ULEA UR4, UR14, UR7, 0x3 ;  /* 0x000000070e047291 */ /* 0x000fe2000f8e18ff */
[----:B-12---:R-:W-:Y:S01]  /*22e0*/  SHF.L.U32 R0, R12, 0x1f, RZ ;  /* 0x0000001f0c007819 */ /* 0x006fe200000006ff */
[----:B------:R-:W-:Y:S01]  /*22f0*/  @!P2 SYNCS.ARRIVE.TRANS64.A1T0 RZ, [UR7+0xc8], RZ ;  /* 0x0000c8ffffffa9a7 */ /* 0x000fe20008100007 */
[----:B------:R-:W-:-:S06]  /*2300*/  UISETP.GT.AND UP0, UPT, UR59, UR58, UPT ;  /* 0x0000003a3b00728c */ /* 0x000fcc000bf04270 */
[----:B---3--:R1:W2:Y:S03]  /*2310*/  SYNCS.PHASECHK.TRANS64.TRYWAIT P1, [UR4+0x48], R0 ;  /* 0x00004800ff0075a7 */ /* 0x0082a60008021104 */
[----:B------:R-:W-:Y:S05]  /*2320*/  BRA.U !UP0, `(.L_x_35) ;  /* 0x0000000508187547 */ /* 0x000fea000b800000 */
[----:B------:R-:W-:Y:S01]  /*2330*/  UIADD3 UR28, UPT, UPT, UR61, UR20, URZ ;  /* 0x000000143d1c7290 */ /* 0x000fe2000fffe0ff */
[----:B------:R-:W-:-:S11]  /*2340*/  UMOV UR5, UR14 ;  /* 0x0000000e00057c82 */ /* 0x000fd60008000000 */
.L_x_43:
[----:B------:R-:W-:Y:S01]  /*2350*/  ULEA UR6, UR5, UR7, 0x3 ;  /* 0x0000000705067291 */ /* 0x000fe2000f8e18ff */
[----:B--2---:R-:W-:Y:S01]  /*2360*/  @P4 MOV R2, 0xa800 ;  /* 0x0000a80000024802 */ /* 0x004fe20000000f00 */
[----:B--23--:R-:W-:Y:S10]  /*2370*/  @P1 BRA `(.L_x_36) ;  /* 0x00000000000c1947 */ /* 0x00cff40003800000 */
[----:B------:R-:W-:-:S04]  /*2380*/  SHF.L.U32 R3, R12, 0x1f, RZ ;  /* 0x0000001f0c037819 */ /* 0x000fc800000006ff */
[----:B------:R-:W2:Y:S02]  /*2390*/  SYNCS.PHASECHK.TRANS64.TRYWAIT P0, [UR6+0x48], R3 ;  /* 0x00004803ff0075a7 */ /* 0x000ea40008001106 */
[----:B--2---:R-:W-:Y:S05]  /*23a0*/  @!P0 BRA `(.L_x_37) ;  /* 0x0000006c00cc8947 */ /* 0x004fea0003800000 */
.L_x_36:
[----:B------:R2:W-:Y:S01]  /*23b0*/  @P4 SYNCS.ARRIVE.TRANS64 RZ, [UR6], R2 ;  /* 0x00000002ffff49a7 */ /* 0x0005e20008000006 */
[----:B------:R-:W-:-:S04]  /*23c0*/  ULOP3.LUT UR4, UR37, 0x2, URZ, 0xfc, !UPT ;  /* 0x0000000225047892 */ /* 0x000fc8000f8efcff */
[----:B------:R-:W-:-:S09]  /*23d0*/  UISETP.NE.AND UP0, UPT, UR4, 0x2, UPT ;  /* 0x000000020400788c */ /* 0x000fd2000bf05270 */
[----:B------:R-:W-:Y:S05]  /*23e0*/  BRA.U UP0, `(.L_x_38) ;  /* 0x0000000100047547 */ /* 0x000fea000b800000 */
[----:B------:R-:W-:Y:S05]  /*23f0*/  BPT.TRAP 0x1 ;  /* 0x000000040000795c */ /* 0x000fea0000300000 */
.L_x_38:
[----:B------:R-:W-:Y:S04]  /*2400*/  BSSY.RECONVERGENT B0, `(.L_x_39) ;  /* 0x0000003000007945 */ /* 0x000fe80003800200 */
[----:B------:R-:W-:Y:S05]  /*2410*/  @!P3 BRA `(.L_x_40) ;  /* 0x000000000004b947 */ /* 0x000fea0003800000 */
[----:B------:R-:W-:Y:S05]  /*2420*/  BPT.TRAP 0x1 ;  /* 0x000000040000795c */ /* 0x000fea0000300000 */
.L_x_40:
[----:B------:R-:W-:Y:S05]  /*2430*/  BSYNC.RECONVERGENT B0 ;  /* 0x0000000000007941 */ /* 0x000fea0003800200 */
.L_x_39:
        /* <DEDUP_REMOVED lines=8> */
[----:B-1----:R-:W-:-:S04]  /*24c0*/  SHF.L.U32 R0, R12, 0x1f, RZ ;  /* 0x0000001f0c007819 */ /* 0x002fc800000006ff */
[----:B------:R1:W3:Y:S01]  /*24d0*/  SYNCS.PHASECHK.TRANS64.TRYWAIT P1, [UR4+0x48], R0 ;  /* 0x00004800ff0075a7 */ /* 0x0002e20008021104 */
[----:B------:R-:W-:Y:S05]  /*24e0*/  @!P0 BRA `(.L_x_42) ;  /* 0x0000000000948947 */ /* 0x000fea0003800000 */
[----:B------:R-:W-:Y:S02]  /*24f0*/  UIADD3 UR12, UP3, UPT, UR46, 0x80, URZ ;  /* 0x000000802e0c7890 */ /* 0x000fe4000ff7e0ff */
[----:B------:R-:W-:Y:S02]  /*2500*/  ULEA UR32, UR5, UR7, 0xc ;  /* 0x0000000705207291 */ /* 0x000fe4000f8e60ff */
[----:B------:R-:W-:Y:S02]  /*2510*/  UIADD3 UR8, UP2, UPT, UR46, 0x180, URZ ;  /* 0x000001802e087890 */ /* 0x000fe4000ff5e0ff */
[----:B------:R-:W-:Y:S02]  /*2520*/  USHF.L.U32 UR42, UR20, 0x7, URZ ;  /* 0x00000007142a7899 */ /* 0x000fe400080006ff */
[----:B------:R-:W-:Y:S02]  /*2530*/  ULOP3.LUT UR41, UR6, 0xfefffff8, URZ, 0xc0, !UPT ;  /* 0xfefffff806297892 */ /* 0x000fe4000f8ec0ff */
[----:B------:R-:W-:-:S02]  /*2540*/  ULEA UR40, UR5, UR53, 0xe ;  /* 0x0000003505287291 */ /* 0x000fc4000f8e70ff */
[----:B------:R-:W-:Y:S02]  /*2550*/  UIADD3.X UR13, UPT, UPT, URZ, UR47, URZ, UP3, !UPT ;  /* 0x0000002fff0d7290 */ /* 0x000fe40009ffe4ff */
[----:B------:R-:W-:Y:S02]  /*2560*/  UPRMT UR15, URZ, 0x5410, UR45 ;  /* 0x00005410ff0f7896 */ /* 0x000fe4000800002d */
[----:B------:R-:W-:Y:S02]  /*2570*/  UIADD3.X UR9, UPT, UPT, URZ, UR47, URZ, UP2, !UPT ;  /* 0x0000002fff097290 */ /* 0x000fe400097fe4ff */
[----:B------:R-:W-:Y:S02]  /*2580*/  UIADD3 UR32, UPT, UPT, UR32, 0x2a400, URZ ;  /* 0x0002a40020207890 */ /* 0x000fe4000fffe0ff */
[----:B------:R-:W-:Y:S01]  /*2590*/  USHF.L.U32 UR4, UR5, 0x9, URZ ;  /* 0x0000000905047899 */ /* 0x000fe200080006ff */
[----:B------:R-:W-:Y:S01]  /*25a0*/  UMOV UR50, 0x0 ;  /* 0x0000000000327882 */ /* 0x000fe20000000000 */
[----:B------:R-:W-:-:S02]  /*25b0*/  UMOV UR51, 0x10000000 ;  /* 0x1000000000337882 */ /* 0x000fc40000000000 */
[----:B------:R-:W-:Y:S01]  /*25c0*/  ULOP3.LUT UR16, UR48, UR4, URZ, 0xfc, !UPT ;  /* 0x0000000430107292 */ /* 0x000fe2000f8efcff */
[----:B------:R4:W-:Y:S01]  /*25d0*/  UTMALDG.3D.MULTICAST.2CTA [UR40], [UR12], UR15, desc[UR50] ;  /* 0x000032280c0073b4 */ /* 0x0009e2000821180f */
[----:B------:R-:W-:Y:S02]  /*25e0*/  UIADD3 UR24, UP1, UPT, UR46, 0x280, URZ ;  /* 0x000002802e187890 */ /* 0x000fe4000ff3e0ff */
[----:B------:R-:W-:Y:S02]  /*25f0*/  ULOP3.LUT UR4, UR4, UR31, URZ, 0xfc, !UPT ;  /* 0x0000001f04047292 */ /* 0x000fe4000f8efcff */
[----:B------:R-:W-:Y:S01]  /*2600*/  UIADD3 UR22, UP0, UPT, UR46, 0x380, URZ ;  /* 0x000003802e167890 */ /* 0x000fe2000ff1e0ff */
[----:B------:R-:W-:Y:S01]  /*2610*/  UMOV UR36, UR44 ;  /* 0x0000002c00247c82 */ /* 0x000fe20008000000 */
[----:B------:R-:W-:Y:S01]  /*2620*/  UMOV UR33, UR41 ;  /* 0x0000002900217c82 */ /* 0x000fe20008000000 */
[----:B------:R-:W-:Y:S01]  /*2630*/  UMOV UR34, UR42 ;  /* 0x0000002a00227c82 */ /* 0x000fe20008000000 */
[----:B------:R-:W-:Y:S01]  /*2640*/  UIADD3.X UR25, UPT, UPT, URZ, UR47, URZ, UP1, !UPT ;  /* 0x0000002fff197290 */ /* 0x000fe20008ffe4ff */
[----:B------:R2:W-:Y:S01]  /*2650*/  UTMALDG.3D.2CTA [UR32], [UR8], desc[UR50] ;  /* 0x00003220080075b4 */ /* 0x0005e20008211000 */
[----:B------:R-:W-:-:S02]  /*2660*/  UIADD3 UR16, UPT, UPT, UR7, 0x33400, UR16 ;  /* 0x0003340007107890 */ /* 0x000fc4000fffe010 */
[----:B------:R-:W-:Y:S01]  /*2670*/  UIADD3.X UR23, UPT, UPT, URZ, UR47, URZ, UP0, !UPT ;  /* 0x0000002fff177290 */ /* 0x000fe200087fe4ff */
[----:B------:R-:W-:Y:S01]  /*2680*/  UMOV UR18, UR26 ;  /* 0x0000001a00127c82 */ /* 0x000fe20008000000 */
[----:B------:R-:W-:Y:S01]  /*2690*/  UMOV UR19, UR27 ;  /* 0x0000001b00137c82 */ /* 0x000fe20008000000 */
[----:B------:R-:W-:Y:S01]  /*26a0*/  UMOV UR21, UR44 ;  /* 0x0000002c00157c82 */ /* 0x000fe20008000000 */
[----:B------:R-:W-:-:S03]  /*26b0*/  UMOV UR17, UR41 ;  /* 0x0000002900117c82 */ /* 0x000fc60008000000 */
[----:B------:R1:W-:Y:S01]  /*26c0*/  UTMALDG.4D.MULTICAST.2CTA [UR16], [UR24], UR15, desc[UR50] ;  /* 0x00003210180073b4 */ /* 0x0003e2000821980f */
[----:B----4-:R-:W-:Y:S01]  /*26d0*/  UMOV UR12, UR20 ;  /* 0x00000014000c7c82 */ /* 0x010fe20008000000 */
[----:B------:R-:W-:Y:S01]  /*26e0*/  UMOV UR13, UR44 ;  /* 0x0000002c000d7c82 */ /* 0x000fe20008000000 */
[----:B--2---:R-:W-:Y:S02]  /*26f0*/  UIADD3 UR8, UPT, UPT, UR7, 0x34600, UR4 ;  /* 0x0003460007087890 */ /* 0x004fe4000fffe004 */
[----:B------:R-:W-:Y:S01]  /*2700*/  UPRMT UR4, URZ, 0x5410, UR38 ;  /* 0x00005410ff047896 */ /* 0x000fe20008000026 */
[----:B------:R-:W-:-:S08]  /*2710*/  UMOV UR9, UR41 ;  /* 0x0000002900097c82 */ /* 0x000fd00008000000 */
[----:B------:R1:W-:Y:S02]  /*2720*/  UTMALDG.4D.MULTICAST.2CTA [UR8], [UR22], UR4, desc[UR50] ;  /* 0x00003208160073b4 */ /* 0x0003e40008219804 */
[----:B-1----:R-:W-:Y:S01]  /*2730*/  NOP ;  /* 0x0000000000007918 */ /* 0x002fe20000000000 */
.L_x_42:
[----:B------:R-:W-:Y:S05]  /*2740*/  BSYNC.RECONVERGENT B0 ;  /* 0x0000000000007941 */ /* 0x000fea0003800200 */
.L_x_41:
[----:B------:R-:W-:Y:S01]  /*2750*/  UIADD3 UR20, UPT, UPT, UR20, 0x1, URZ ;  /* 0x0000000114147890 */ /* 0x000fe2000fffe0ff */
[----:B------:R-:W-:-:S03]  /*2760*/  UMOV UR5, UR14 ;  /* 0x0000000e00057c82 */ /* 0x000fc60008000000 */
[----:B------:R-:W-:-:S09]  /*2770*/  UISETP.NE.AND UP0, UPT, UR20, UR28, UPT ;  /* 0x0000001c1400728c */ /* 0x000fd2000bf05270 */
[----:B------:R-:W-:Y:S05]  /*2780*/  BRA.U UP0, `(.L_x_43) ;  /* 0xfffffff900f07547 */ /* 0x000fea000b83ffff */
.L_x_35:
[C---:B------:R-:W-:Y:S01]  /*2790*/  LEA R3, R11.reuse, UR7, 0x3 ;  /* 0x000000070b037c11 */ /* 0x040fe2000f8e18ff */
[----:B------:R-:W-:Y:S01]  /*27a0*/  NOP ;  /* 0x0000000000007918 */ /* 0x000fe20000000000 */
[----:B-1----:R-:W-:Y:S02]  /*27b0*/  SHF.L.U32 R0, R10, 0x1f, RZ ;  /* 0x0000001f0a007819 */ /* 0x002fe400000006ff */
[----:B------:R-:W-:Y:S02]  /*27c0*/  LEA R5, R11, UR7, 0x4 ;  /* 0x000000070b057c11 */ /* 0x000fe4000f8e20ff */
[----:B------:R-:W1:Y:S02]  /*27d0*/  SYNCS.PHASECHK.TRANS64.TRYWAIT P0, [R3+URZ+0xd0], R0 ;  /* 0x0000d000030075a7 */ /* 0x000e6400080011ff */
[----:B-1----:R-:W-:Y:S05]  /*27e0*/  @!P0 BRA `(.L_x_44) ;  /* 0x0000006800d48947 */ /* 0x002fea0003800000 */
.L_x_146:
[----:B------:R-:W4:Y:S01]  /*27f0*/  LDS.128 R4, [R5+0x140] ;  /* 0x0001400005047984 */ /* 0x000f220000000c00 */
[----:B------:R-:W-:Y:S01]  /*2800*/  UISETP.GE.AND UP0, UPT, UR39, 0x1, UPT ;  /* 0x000000012700788c */ /* 0x000fe2000bf06270 */
[----:B------:R-:W-:Y:S01]  /*2810*/  @!PT LDS RZ, [RZ] ;  /* 0x00000000fffff984 */ /* 0x000fe20000000800 */
[----:B------:R-:W-:Y:S01]  /*2820*/  @!PT LDS RZ, [RZ] ;  /* 0x00000000fffff984 */ /* 0x000fe20000000800 */
[----:B------:R-:W-:Y:S01]  /*2830*/  @!PT LDS RZ, [RZ] ;  /* 0x00000000fffff984 */ /* 0x000fe20000000800 */
[----:B------:R-:W-:Y:S01]  /*2840*/  @!PT LDS RZ, [RZ] ;  /* 0x00000000fffff984 */ /* 0x000fe20000000800 */
[----:B------:R1:W-:Y:S06]  /*2850*/  MEMBAR.ALL.CTA ;  /* 0x0000000000007992 */ /* 0x0003ec0000008000 */
[----:B-1----:R-:W1:Y:S01]  /*2860*/  FENCE.VIEW.ASYNC.S ;  /* 0x00000000000073c6 */ /* 0x002e620000000000 */
[----:B----4-:R-:W-:-:S13]  /*2870*/  LOP3.LUT P0, RZ, R6, 0x1, RZ, 0xc0, !PT ;  /* 0x0000000106ff7812 */ /* 0x010fda000780c0ff */
[----:B-1----:R-:W-:Y:S01]  /*2880*/  VOTEU.ANY UP1, P0 ;  /* 0x0000000000ff7886 */ /* 0x002fe20000020100 */
[----:B------:R-:W-:-:S13]  /*2890*/  PLOP3.LUT P0, PT, PT, PT, UP1, 0x80, 0x8 ;  /* 0x000000000008781c */ /* 0x000fda0003f0f018 */
[----:B------:R-:W-:Y:S02]  /*28a0*/  @P0 LOP3.LUT R0, R5, 0xffff, RZ, 0xc0, !PT ;  /* 0x0000ffff05000812 */ /* 0x000fe400078ec0ff */
[----:B--2---:R-:W-:Y:S02]  /*28b0*/  @P0 MOV R2, R4 ;  /* 0x0000000400020202 */ /* 0x004fe40000000f00 */
[----:B------:R-:W-:Y:S01]  /*28c0*/  @P0 R2UR UR5, R0 ;  /* 0x00000000000502ca */ /* 0x000fe200000e0000 */
[----:B------:R-:W-:Y:S01]  /*28d0*/  VIADD R0, R3, 0xe0 ;  /* 0x000000e003007836 */ /* 0x000fe20000000000 */
[----:B------:R-:W-:Y:S02]  /*28e0*/  @P0 SHF.R.U32.HI R4, RZ, 0x10, R5 ;  /* 0x00000010ff040819 */ /* 0x000fe40000011605 */
[----:B------:R-:W-:Y:S02]  /*28f0*/  @P0 R2UR UR6, R2 ;  /* 0x00000000020602ca */ /* 0x000fe400000e0000 */
[----:B------:R-:W-:-:S02]  /*2900*/  PRMT R0, RZ, 0x654, R0 ;  /* 0x00000654ff007816 */ /* 0x000fc40000000000 */
[----:B------:R-:W-:Y:S02]  /*2910*/  @P0 R2UR UR4, R4 ;  /* 0x00000000040402ca */ /* 0x000fe400000e0000 */
[----:B------:R1:W-:Y:S03]  /*2920*/  SYNCS.ARRIVE.TRANS64.RED.A1T0 RZ, [R0+URZ], RZ ;  /* 0x000000ff00ff79a7 */ /* 0x0003e600081004ff */
[----:B------:R-:W-:-:S04]  /*2930*/  @UP1 UMOV UR54, UR5 ;  /* 0x0000000500361c82 */ /* 0x000fc80008000000 */
[----:B------:R-:W-:-:S04]  /*2940*/  @UP1 UMOV UR55, UR6 ;  /* 0x0000000600371c82 */ /* 0x000fc80008000000 */
[----:B------:R-:W-:Y:S01]  /*2950*/  @UP1 UMOV UR44, UR4 ;  /* 0x00000004002c1c82 */ /* 0x000fe20008000000 */
[----:B------:R-:W-:Y:S05]  /*2960*/  BRA.U !UP0, `(.L_x_45) ;  /* 0x0000000108d47547 */ /* 0x000fea000b800000 */
[----:B------:R-:W2:Y:S01]  /*2970*/  LDCU.128 UR16, c[0x0][0xf10] ;  /* 0x0001e200ff1077ac */ /* 0x000ea20008000c00 */
[----:B------:R-:W4:Y:S01]  /*2980*/  LDCU UR11, c[0x0][0xf20] ;  /* 0x0001e400ff0b77ac */ /* 0x000f220008000800 */
[----:B------:R-:W3:Y:S01]  /*2990*/  LDCU UR24, c[0x0][0xf0c] ;  /* 0x0001e180ff1877ac */ /* 0x000ee20008000800 */
[----:B------:R-:W1:Y:S01]  /*29a0*/  LDCU.64 UR8, c[0x0][0xf28] ;  /* 0x0001e500ff0877ac */ /* 0x000e620008000a00 */
[----:B------:R-:W-:Y:S02]  /*29b0*/  UISETP.NE.AND UP3, UPT, UR39, 0x1, UPT ;  /* 0x000000012700788c */ /* 0x000fe4000bf65270 */
[----:B--2---:R-:W-:Y:S02]  /*29c0*/  UIMAD.WIDE.U32 UR12, UR56, UR19, URZ ;  /* 0x00000013380c72a5 */ /* 0x004fe4000f8e00ff */
[----:B------:R-:W-:Y:S02]  /*29d0*/  UIMAD.WIDE.U32 UR4, UR57, UR16, URZ ;  /* 0x00000010390472a5 */ /* 0x000fe4000f8e00ff */
[----:B------:R-:W-:-:S02]  /*29e0*/  UISETP.NE.AND UP0, UPT, UR18, 0x1, UPT ;  /* 0x000000011200788c */ /* 0x000fc4000bf05270 */
[----:B------:R-:W-:Y:S01]  /*29f0*/  UIMAD.WIDE.U32 UR22, UR54, UR19, URZ ;  /* 0x00000013361672a5 */ /* 0x000fe2000f8e00ff */
[----:B------:R-:W-:Y:S02]  /*2a00*/  UMOV UR12, UR13 ;  /* 0x0000000d000c7c82 */ /* 0x000fe40008000000 */
[----:B------:R-:W-:Y:S01]  /*2a10*/  UMOV UR4, UR5 ;  /* 0x0000000500047c82 */ /* 0x000fe20008000000 */
[----:B----4-:R-:W-:Y:S02]  /*2a20*/  USHF.R.U32.HI UR12, URZ, UR11, UR12 ;  /* 0x0000000bff0c7299 */ /* 0x010fe4000801160c */
[----:B---3--:R-:W-:Y:S02]  /*2a30*/  UISETP.NE.AND UP2, UPT, UR24, 0x1, UPT ;  /* 0x000000011800788c */ /* 0x008fe4000bf45270 */
[----:B------:R-:W-:Y:S02]  /*2a40*/  USHF.R.U32.HI UR4, URZ, UR17, UR4 ;  /* 0x00000011ff047299 */ /* 0x000fe40008011604 */
[----:B------:R-:W-:-:S02]  /*2a50*/  USEL UR5, UR56, UR12, !UP0 ;  /* 0x0000000c38057287 */ /* 0x000fc4000c000000 */
[----:B------:R-:W-:Y:S02]  /*2a60*/  USEL UR6, UR57, UR4, !UP2 ;  /* 0x0000000439067287 */ /* 0x000fe4000d000000 */
[----:B-1----:R-:W-:Y:S01]  /*2a70*/  UIMAD.WIDE.U32 UR12, UR5, UR8, URZ ;  /* 0x00000008050c72a5 */ /* 0x002fe2000f8e00ff */
[----:B------:R-:W-:Y:S01]  /*2a80*/  UMOV UR4, UR23 ;  /* 0x0000001700047c82 */ /* 0x000fe20008000000 */
[----:B------:R-:W-:Y:S02]  /*2a90*/  UIMAD.WIDE.U32 UR20, UR55, UR16, URZ ;  /* 0x00000010371472a5 */ /* 0x000fe4000f8e00ff */
[----:B------:R-:W-:-:S03]  /*2aa0*/  UIMAD.WIDE.U32 UR22, UR6, UR8, URZ ;  /* 0x00000008061672a5 */ /* 0x000fc6000f8e00ff */
[----:B------:R-:W-:Y:S01]  /*2ab0*/  UMOV UR12, UR13 ;  /* 0x0000000d000c7c82 */ /* 0x000fe20008000000 */
[----:B------:R-:W-:Y:S02]  /*2ac0*/  USHF.R.U32.HI UR4, URZ, UR11, UR4 ;  /* 0x0000000bff047299 */ /* 0x000fe40008011604 */
[----:B------:R-:W-:Y:S01]  /*2ad0*/  @UP3 USHF.R.U32.HI UR5, URZ, UR9, UR12 ;  /* 0x00000009ff053299 */ /* 0x000fe2000801160c */
[----:B------:R-:W-:Y:S01]  /*2ae0*/  UMOV UR20, UR21 ;  /* 0x0000001500147c82 */ /* 0x000fe20008000000 */
[----:B------:R-:W-:Y:S01]  /*2af0*/  UMOV UR22, UR23 ;  /* 0x0000001700167c82 */ /* 0x000fe20008000000 */
[----:B------:R-:W-:Y:S02]  /*2b00*/  USHF.R.U32.HI UR17, URZ, UR17, UR20 ;  /* 0x00000011ff117299 */ /* 0x000fe40008011614 */
[----:B------:R-:W-:Y:S02]  /*2b10*/  USEL UR4, UR54, UR4, !UP0 ;  /* 0x0000000436047287 */ /* 0x000fe4000c000000 */
[----:B------:R-:W-:-:S02]  /*2b20*/  @UP3 USHF.R.U32.HI UR6, URZ, UR9, UR22 ;  /* 0x00000009ff063299 */ /* 0x000fc40008011616 */
[----:B------:R-:W-:Y:S02]  /*2b30*/  UIMAD UR11, UR39, UR5, URZ ;  /* 0x00000005270b72a4 */ /* 0x000fe4000f8e02ff */
[----:B------:R-:W-:Y:S02]  /*2b40*/  USEL UR5, UR55, UR17, !UP2 ;  /* 0x0000001137057287 */ /* 0x000fe4000d000000 */
[----:B------:R-:W-:Y:S02]  /*2b50*/  UIMAD UR12, UR39, UR6, URZ ;  /* 0x00000006270c72a4 */ /* 0x000fe4000f8e02ff */
[----:B------:R-:W-:Y:S02]  /*2b60*/  UISETP.GE.AND UP0, UPT, UR4, UR11, UPT ;  /* 0x0000000b0400728c */ /* 0x000fe4000bf06270 */
[----:B------:R-:W-:Y:S02]  /*2b70*/  UIMAD.WIDE.U32 UR16, UR4, UR8, URZ ;  /* 0x00000008041072a5 */ /* 0x000fe4000f8e00ff */
[----:B------:R-:W-:-:S02]  /*2b80*/  UISETP.GE.OR UP0, UPT, UR5, UR12, UP0 ;  /* 0x0000000c0500728c */ /* 0x000fc40008706670 */
        /* <DEDUP_REMOVED lines=19> */
.L_x_45:
[----:B------:R-:W2:Y:S02]  /*2cc0*/  LDCU UR4, c[0x0][0xf30] ;  /* 0x0001e600ff0477ac */ /* 0x000ea40008000800 */
[----:B--2---:R-:W-:-:S09]  /*2cd0*/  UISETP.NE.AND UP0, UPT, UR4, 0x1, UPT ;  /* 0x000000010400788c */ /* 0x004fd2000bf05270 */
[----:B------:R-:W-:Y:S05]  /*2ce0*/  BRA.U UP0, `(.L_x_46) ;  /* 0x0000000100447547 */ /* 0x000fea000b800000 */
[----:B------:R-:W2:Y:S01]  /*2cf0*/  LDCU.128 UR16, c[0x0][0xf10] ;  /* 0x0001e200ff1077ac */ /* 0x000ea20008000c00 */
[----:B------:R-:W4:Y:S01]  /*2d00*/  LDCU UR11, c[0x0][0xf0c] ;  /* 0x0001e180ff0b77ac */ /* 0x000f220008000800 */
[----:B------:R-:W1:Y:S01]  /*2d10*/  LDCU UR6, c[0x0][0xf20] ;  /* 0x0001e400ff0677ac */ /* 0x000e620008000800 */
[----:B--2---:R-:W-:Y:S02]  /*2d20*/  UIMAD.WIDE.U32 UR8, UR55, UR16, URZ ;  /* 0x00000010370872a5 */ /* 0x004fe4000f8e00ff */
[----:B------:R-:W-:Y:S02]  /*2d30*/  UIMAD.WIDE.U32 UR4, UR54, UR19, URZ ;  /* 0x00000013360472a5 */ /* 0x000fe4000f8e00ff */
[----:B----4-:R-:W-:Y:S02]  /*2d40*/  UISETP.NE.AND UP2, UPT, UR11, 0x1, UPT ;  /* 0x000000010b00788c */ /* 0x010fe4000bf45270 */
[----:B------:R-:W-:Y:S01]  /*2d50*/  UISETP.NE.AND UP0, UPT, UR18, 0x1, UPT ;  /* 0x000000011200788c */ /* 0x000fe2000bf05270 */
[----:B------:R-:W-:-:S02]  /*2d60*/  UMOV UR8, UR9 ;  /* 0x0000000900087c82 */ /* 0x000fc40008000000 */
[----:B------:R-:W-:Y:S01]  /*2d70*/  UMOV UR4, UR5 ;  /* 0x0000000500047c82 */ /* 0x000fe20008000000 */
[----:B------:R-:W-:Y:S02]  /*2d80*/  USHF.R.U32.HI UR17, URZ, UR17, UR8 ;  /* 0x00000011ff117299 */ /* 0x000fe40008011608 */
[----:B-1----:R-:W-:Y:S02]  /*2d90*/  USHF.R.U32.HI UR4, URZ, UR6, UR4 ;  /* 0x00000006ff047299 */ /* 0x002fe40008011604 */
[----:B------:R-:W-:Y:S02]  /*2da0*/  USEL UR5, UR55, UR17, !UP2 ;  /* 0x0000001137057287 */ /* 0x000fe4000d000000 */
[----:B------:R-:W-:-:S04]  /*2db0*/  USEL UR4, UR54, UR4, !UP0 ;  /* 0x0000000436047287 */ /* 0x000fc8000c000000 */
[----:B------:R-:W-:Y:S02]  /*2dc0*/  UIADD3 UR6, UPT, UPT, UR5, -UR4, URZ ;  /* 0x8000000405067290 */ /* 0x000fe4000fffe0ff */
[----:B------:R-:W-:Y:S02]  /*2dd0*/  UIADD3 UR4, UPT, UPT, -UR5, UR4, URZ ;  /* 0x0000000405047290 */ /* 0x000fe4000fffe1ff */
[----:B------:R-:W-:Y:S02]  /*2de0*/  UIMAD UR54, UR6, UR18, UR54 ;  /* 0x00000012063672a4 */ /* 0x000fe4000f8e0236 */
[----:B------:R-:W-:-:S12]  /*2df0*/  UIMAD UR55, UR4, UR11, UR55 ;  /* 0x0000000b043772a4 */ /* 0x000fd8000f8e0237 */
.L_x_46:
[----:B------:R-:W-:Y:S01]  /*2e00*/  VIADD R11, R11, 0x1 ;  /* 0x000000010b0b7836 */ /* 0x000fe20000000000 */
[----:B------:R-:W-:Y:S02]  /*2e10*/  R2UR UR5, R91 ;  /* 0x000000005b0572ca */ /* 0x000fe400000e0000 */
[----:B------:R-:W-:Y:S02]  /*2e20*/  R2UR UR4, R90 ;  /* 0x000000005a0472ca */ /* 0x000fe400000e0000 */
[C---:B------:R-:W-:Y:S02]  /*2e30*/  ISETP.NE.AND P0, PT, R11.reuse, 0x2, PT ;  /* 0x000000020b00780c */ /* 0x040fe40003f05270 */
[----:B------:R-:W-:Y:S02]  /*2e40*/  PLOP3.LUT P2, PT, PT, PT, PT, 0x80, 0x8 ;  /* 0x000000000008781c */ /* 0x000fe40003f4f070 */
[----:B------:R-:W-:Y:S02]  /*2e50*/  SEL R3, RZ, 0x1, P0 ;  /* 0x00000001ff037807 */ /* 0x000fe40000000000 */
[----:B------:R-:W-:-:S02]  /*2e60*/  SEL R11, R11, RZ, P0 ;  /* 0x000000ff0b0b7207 */ /* 0x000fc40000000000 */
[----:B------:R-:W-:Y:S01]  /*2e70*/  LOP3.LUT R10, R10, R3, RZ, 0x3c, !PT ;  /* 0x000000030a0a7212 */ /* 0x000fe200078e3cff */
[----:B------:R-:W-:Y:S02]  /*2e80*/  UIADD3 UR27, UPT, UPT, UR55, UR5, URZ ;  /* 0x00000005371b7290 */ /* 0x000fe4000fffe0ff */
[----:B------:R-:W-:Y:S01]  /*2e90*/  UIADD3 UR25, UPT, UPT, UR54, UR4, URZ ;  /* 0x0000000436197290 */ /* 0x000fe2000fffe0ff */
[----:B------:R-:W-:Y:S11]  /*2ea0*/  BRA.U UP1, `(.L_x_47) ;  /* 0xffffffed01707547 */ /* 0x000ff6000b83ffff */
[----:B------:R-:W-:Y:S01]  /*2eb0*/  UIADD3 UR7, UPT, UPT, UR7, 0x48, URZ ;  /* 0x0000004807077890 */ /* 0x000fe2000fffe0ff */
[----:B------:R-:W-:-:S03]  /*2ec0*/  SHF.L.U32 R3, R12, 0x1f, RZ ;  /* 0x0000001f0c037819 */ /* 0x000fc600000006ff */
[----:B------:R-:W-:-:S09]  /*2ed0*/  ULEA UR4, UR14, UR7, 0x3 ;  /* 0x000000070e047291 */ /* 0x000fd2000f8e18ff */
[----:B------:R-:W2:Y:S02]  /*2ee0*/  SYNCS.PHASECHK.TRANS64.TRYWAIT P0, [UR4], R3 ;  /* 0x00000003ff0075a7 */ /* 0x000ea40008001104 */
[----:B--2---:R-:W-:Y:S05]  /*2ef0*/  @!P0 BRA `(.L_x_48) ;  /* 0x0000006400248947 */ /* 0x004fea0003800000 */
.L_x_148:
[----:B------:R-:W-:-:S04]  /*2f00*/  UIADD3 UR4, UPT, UPT, UR14, 0x1, URZ ;  /* 0x000000010e047890 */ /* 0x000fc8000fffe0ff */
[----:B------:R-:W-:-:S04]  /*2f10*/  UISETP.NE.AND UP0, UPT, UR4, 0x9, UPT ;  /* 0x000000090400788c */ /* 0x000fc8000bf05270 */
[----:B------:R-:W-:Y:S02]  /*2f20*/  USEL UR6, URZ, 0x1, UP0 ;  /* 0x00000001ff067887 */ /* 0x000fe40008000000 */
[----:B------:R-:W-:-:S04]  /*2f30*/  USEL UR4, UR4, URZ, UP0 ;  /* 0x000000ff04047287 */ /* 0x000fc80008000000 */
[----:B------:R-:W-:Y:S01]  /*2f40*/  ULEA UR5, UR4, UR7, 0x3 ;  /* 0x0000000704057291 */ /* 0x000fe2000f8e18ff */
[----:B------:R-:W-:-:S04]  /*2f50*/  LOP3.LUT R2, R12, UR6, RZ, 0x3c, !PT ;  /* 0x000000060c027c12 */ /* 0x000fc8000f8e3cff */
[----:B-1----:R-:W-:-:S04]  /*2f60*/  SHF.L.U32 R3, R2, 0x1f, RZ ;  /* 0x0000001f02037819 */ /* 0x002fc800000006ff */
[----:B------:R-:W1:Y:S02]  /*2f70*/  SYNCS.PHASECHK.TRANS64.TRYWAIT P0, [UR5], R3 ;  /* 0x00000003ff0075a7 */ /* 0x000e640008001105 */
[----:B-1----:R-:W-:Y:S05]  /*2f80*/  @!P0 BRA `(.L_x_49) ;  /* 0x0000006400188947 */ /* 0x002fea0003800000 */
.L_x_150:
        /* <DEDUP_REMOVED lines=9> */
.L_x_152:
        /* <DEDUP_REMOVED lines=9> */
.L_x_154:
        /* <DEDUP_REMOVED lines=9> */
.L_x_156:
        /* <DEDUP_REMOVED lines=9> */
.L_x_158:
        /* <DEDUP_REMOVED lines=9> */
.L_x_160:
        /* <DEDUP_REMOVED lines=9> */
.L_x_162:
[----:B------:R-:W-:-:S04]  /*32f0*/  UIADD3 UR4, UPT, UPT, UR4, 0x1, URZ ;  /* 0x0000000104047890 */ /* 0x000fc8000fffe0ff */
[----:B------:R-:W-:-:S04]  /*3300*/  UISETP.NE.AND UP0, UPT, UR4, 0x9, UPT ;  /* 0x000000090400788c */ /* 0x000fc8000bf05270 */
[----:B------:R-:W-:Y:S02]  /*3310*/  USEL UR5, URZ, 0x1, UP0 ;  /* 0x00000001ff057887 */ /* 0x000fe40008000000 */
[----:B------:R-:W-:-:S04]  /*3320*/  USEL UR4, UR4, URZ, UP0 ;  /* 0x000000ff04047287 */ /* 0x000fc80008000000 */
[----:B------:R-:W-:Y:S01]  /*3330*/  ULEA UR4, UR4, UR7, 0x3 ;  /* 0x0000000704047291 */ /* 0x000fe2000f8e18ff */
[----:B-1----:R-:W-:-:S04]  /*3340*/  LOP3.LUT R3, R2, UR5, RZ, 0x3c, !PT ;  /* 0x0000000502037c12 */ /* 0x002fc8000f8e3cff */
[----:B------:R-:W-:Y:S01]  /*3350*/  SHF.L.U32 R3, R3, 0x1f, RZ ;  /* 0x0000001f03037819 */ /* 0x000fe200000006ff */
[----:B------:R-:W-:-:S07]  /*3360*/  IMAD.U32 R0, RZ, RZ, UR4 ;  /* 0x00000004ff007e24 */ /* 0x000fce000f8e00ff */
.L_x_56:
[----:B-1----:R1:W2:Y:S02]  /*3370*/  SYNCS.PHASECHK.TRANS64.TRYWAIT P0, [R0+URZ], R3 ;  /* 0x00000003000075a7 */ /* 0x0022a400080011ff */
[----:B--2---:R-:W-:Y:S05]  /*3380*/  @!P0 NANOSLEEP.SYNCS 0x989680 ;  /* 0x009896800000895d */ /* 0x004fea0003900000 */
[----:B------:R-:W2:Y:S02]  /*3390*/  @!P0 SYNCS.PHASECHK.TRANS64 P0, [R0+URZ], R3 ;  /* 0x00000003000085a7 */ /* 0x000ea400080010ff */
[----:B--2---:R-:W-:Y:S05]  /*33a0*/  @P0 EXIT ;  /* 0x000000000000094d */ /* 0x004fea0003800000 */
[----:B------:R-:W-:Y:S05]  /*33b0*/  BRA `(.L_x_56) ;  /* 0xfffffffc00ec7947 */ /* 0x000fea000383ffff */
.L_x_23:
[----:B------:R-:W1:Y:S02]  /*33c0*/  S2UR UR4, SR_CgaCtaId ;  /* 0x00000000000479c3 */ /* 0x000e640000008800 */
[----:B-1----:R-:W-:-:S04]  /*33d0*/  UISETP.NE.AND UP0, UPT, UR4, URZ, UPT ;  /* 0x000000ff0400728c */ /* 0x002fc8000bf05270 */
[----:B------:R-:W-:-:S09]  /*33e0*/  UISETP.NE.OR UP0, UPT, UR24, 0x1, UP0 ;  /* 0x000000011800788c */ /* 0x000fd20008705670 */
[----:B------:R-:W-:Y:S05]  /*33f0*/  BRA.U UP0, `(.L_x_57) ;  /* 0x00000005004c7547 */ /* 0x000fea000b800000 */
[----:B------:R-:W1:Y:S01]  /*3400*/  S2UR UR5, SR_CgaCtaId ;  /* 0x00000000000579c3 */ /* 0x000e620000008800 */
[----:B------:R-:W-:Y:S01]  /*3410*/  UMOV UR4, 0x400 ;  /* 0x0000040000047882 */ /* 0x000fe20000000000 */
[----:B------:R-:W-:Y:S01]  /*3420*/  ISETP.GE.U32.AND P2, PT, R0, 0x8, PT ;  /* 0x000000080000780c */ /* 0x000fe20003f46070 */
[----:B------:R-:W-:Y:S01]  /*3430*/  IMAD.MOV.U32 R12, RZ, RZ, 0x1 ;  /* 0x00000001ff0c7424 */ /* 0x000fe200078e00ff */
[----:B------:R-:W-:Y:S02]  /*3440*/  CS2R R10, SRZ ;  /* 0x00000000000a7805 */ /* 0x000fe4000001ff00 */
[----:B------:R-:W-:Y:S01]  /*3450*/  CS2R R8, SRZ ;  /* 0x0000000000087805 */ /* 0x000fe2000001ff00 */
[----:B-1----:R-:W-:-:S03]  /*3460*/  ULEA UR6, UR5, UR4, 0x18 ;  /* 0x0000000405067291 */ /* 0x002fc6000f8ec0ff */
[----:B------:R-:W-:-:S09]  /*3470*/  UMOV UR5, URZ ;  /* 0x000000ff00057c82 */ /* 0x000fd20008000000 */
.L_x_61:
[----:B------:R-:W-:Y:S02]  /*3480*/  LEA R2, R8, UR6, 0x3 ;  /* 0x0000000608027c11 */ /* 0x000fe4000f8e18ff */
[----:B------:R-:W-:-:S03]  /*3490*/  SHF.L.U32 R5, R9, 0x1f, RZ ;  /* 0x0000001f09057819 */ /* 0x000fc600000006ff */
[----:B------:R-:W-:Y:S01]  /*34a0*/  VIADD R4, R2, 0x120 ;  /* 0x0000012002047836 */ /* 0x000fe20000000000 */
[----:B------:R-:W1:Y:S02]  /*34b0*/  SYNCS.PHASECHK.TRANS64.TRYWAIT P0, [R2+URZ+0x110], R5 ;  /* 0x00011005020075a7 */ /* 0x000e6400080011ff */
[----:B-1----:R-:W-:Y:S05]  /*34c0*/  @!P0 BRA `(.L_x_58) ;  /* 0x0000006000708947 */ /* 0x002fea0003800000 */
.L_x_163:
[----:B------:R-:W-:Y:S01]  /*34d0*/  ULEA UR4, UR5, UR6, 0x3 ;  /* 0x0000000605047291 */ /* 0x000fe2000f8e18ff */
[----:B------:R-:W-:Y:S02]  /*34e0*/  PRMT R4, RZ, 0x654, R4 ;  /* 0x00000654ff047816 */ /* 0x000fe40000000004 */
[----:B-1----:R-:W-:Y:S01]  /*34f0*/  SHF.L.U32 R5, R12, 0x1f, RZ ;  /* 0x0000001f0c057819 */ /* 0x002fe200000006ff */
[----:B------:R-:W-:Y:S01]  /*3500*/  UIADD3 UR7, UPT, UPT, UR4, 0xd0, URZ ;  /* 0x000000d004077890 */ /* 0x000fe2000fffe0ff */
[----:B------:R1:W-:Y:S05]  /*3510*/  SYNCS.ARRIVE.TRANS64.RED.A1T0 RZ, [R4+URZ], RZ ;  /* 0x000000ff04ff79a7 */ /* 0x0003ea00081004ff */
[----:B------:R-:W-:Y:S01]  /*3520*/  IMAD.U32 R7, RZ, RZ, UR7 ;  /* 0x00000007ff077e24 */ /* 0x000fe2000f8e00ff */
[----:B------:R-:W2:Y:S04]  /*3530*/  SYNCS.PHASECHK.TRANS64.TRYWAIT P0, [UR4+0xe0], R5 ;  /* 0x0000e005ff0075a7 */ /* 0x000ea80008001104 */
[----:B------:R-:W-:Y:S01]  /*3540*/  PRMT R6, R0, 0x654, R7 ;  /* 0x0000065400067816 */ /* 0x000fe20000000007 */
[----:B-1----:R-:W-:Y:S01]  /*3550*/  @!P2 IMAD.MOV.U32 R4, RZ, RZ, 0x10 ;  /* 0x00000010ff04a424 */ /* 0x002fe200078e00ff */
[----:B--2---:R-:W-:Y:S06]  /*3560*/  @!P0 BRA `(.L_x_59) ;  /* 0x00000060005c8947 */ /* 0x004fec0003800000 */
.L_x_165:
[----:B------:R-:W-:Y:S01]  /*3570*/  ULEA UR8, UR5, UR6, 0x4 ;  /* 0x0000000605087291 */ /* 0x000fe2000f8e20ff */
[----:B------:R-:W-:Y:S01]  /*3580*/  SEL R3, R6, R3, !P2 ;  /* 0x0000000306037207 */ /* 0x000fe20005000000 */
[----:B------:R-:W-:Y:S01]  /*3590*/  UIADD3 UR9, UPT, UPT, UR4, 0xd0, URZ ;  /* 0x000000d004097890 */ /* 0x000fe2000fffe0ff */
[----:B-1----:R-:W-:Y:S01]  /*35a0*/  LEA R2, R11, UR6, 0x3 ;  /* 0x000000060b027c11 */ /* 0x002fe2000f8e18ff */
[----:B------:R-:W-:Y:S01]  /*35b0*/  UIADD3 UR8, UPT, UPT, UR8, 0x140, URZ ;  /* 0x0000014008087890 */ /* 0x000fe2000fffe0ff */
[----:B------:R-:W-:Y:S01]  /*35c0*/  SHF.L.U32 R5, R10, 0x1f, RZ ;  /* 0x0000001f0a057819 */ /* 0x000fe200000006ff */
[----:B------:R1:W-:Y:S01]  /*35d0*/  @!P2 SYNCS.ARRIVE.TRANS64.RED RZ, [R3+URZ], R4 ;  /* 0x0000000403ffa9a7 */ /* 0x0003e200080004ff */
[----:B------:R-:W-:Y:S01]  /*35e0*/  UIADD3 UR4, UPT, UPT, UR5, 0x1, URZ ;  /* 0x0000000105047890 */ /* 0x000fe2000fffe0ff */
[----:B------:R-:W-:-:S03]  /*35f0*/  VIADD R8, R8, 0x1 ;  /* 0x0000000108087836 */ /* 0x000fc60000000000 */
[----:B------:R-:W-:Y:S02]  /*3600*/  UISETP.NE.AND UP0, UPT, UR4, 0x2, UPT ;  /* 0x000000020400788c */ /* 0x000fe4000bf05270 */
[----:B------:R-:W-:Y:S06]  /*3610*/  UGETNEXTWORKID.BROADCAST [UR8], [UR9] ;  /* 0x00000000080073ca */ /* 0x000fec0008000100 */
[----:B------:R-:W-:Y:S01]  /*3620*/  USEL UR7, URZ, 0x1, UP0 ;  /* 0x00000001ff077887 */ /* 0x000fe20008000000 */
[----:B------:R-:W-:Y:S01]  /*3630*/  ISETP.NE.AND P0, PT, R8, 0x2, PT ;  /* 0x000000020800780c */ /* 0x000fe20003f05270 */
[----:B------:R-:W-:Y:S01]  /*3640*/  USEL UR5, UR4, URZ, UP0 ;  /* 0x000000ff04057287 */ /* 0x000fe20008000000 */
[----:B------:R-:W2:Y:S03]  /*3650*/  SYNCS.PHASECHK.TRANS64.TRYWAIT P1, [R2+URZ+0xd0], R5 ;  /* 0x0000d005020075a7 */ /* 0x000ea600080211ff */
[----:B------:R-:W-:Y:S01]  /*3660*/  LOP3.LUT R12, R12, UR7, RZ, 0x3c, !PT ;  /* 0x000000070c0c7c12 */ /* 0x000fe2000f8e3cff */
[----:B-12---:R-:W-:Y:S07]  /*3670*/  @!P1 BRA `(.L_x_60) ;  /* 0x0000006000309947 */ /* 0x006fee0003800000 */
.L_x_166:
[C---:B------:R-:W-:Y:S01]  /*3680*/  LEA R4, R11.reuse, UR6, 0x4 ;  /* 0x000000060b047c11 */ /* 0x040fe2000f8e20ff */
[----:B-1----:R-:W-:Y:S01]  /*3690*/  VIADD R2, R2, 0xe0 ;  /* 0x000000e002027836 */ /* 0x002fe20000000000 */
[----:B------:R-:W-:Y:S01]  /*36a0*/  SEL R8, R8, RZ, P0 ;  /* 0x000000ff08087207 */ /* 0x000fe20000000000 */
[----:B------:R-:W-:-:S03]  /*36b0*/  VIADD R11, R11, 0x1 ;  /* 0x000000010b0b7836 */ /* 0x000fc60000000000 */
[----:B------:R-:W1:Y:S01]  /*36c0*/  LDS.128 R4, [R4+0x140] ;  /* 0x0001400004047984 */ /* 0x000e620000000c00 */
[----:B------:R-:W-:Y:S02]  /*36d0*/  PRMT R2, RZ, 0x654, R2 ;  /* 0x00000654ff027816 */ /* 0x000fe40000000002 */
[C---:B------:R-:W-:Y:S01]  /*36e0*/  ISETP.NE.AND P1, PT, R11.reuse, 0x2, PT ;  /* 0x000000020b00780c */ /* 0x040fe20003f25270 */
[----:B------:R-:W-:Y:S01]  /*36f0*/  @!PT LDS RZ, [RZ] ;  /* 0x00000000fffff984 */ /* 0x000fe20000000800 */
[----:B------:R-:W-:Y:S01]  /*3700*/  @!PT LDS RZ, [RZ] ;  /* 0x00000000fffff984 */ /* 0x000fe20000000800 */
[----:B------:R-:W-:Y:S01]  /*3710*/  @!PT LDS RZ, [RZ] ;  /* 0x00000000fffff984 */ /* 0x000fe20000000800 */
[----:B------:R-:W-:Y:S01]  /*3720*/  @!PT LDS RZ, [RZ] ;  /* 0x00000000fffff984 */ /* 0x000fe20000000800 */
[----:B------:R2:W-:Y:S06]  /*3730*/  MEMBAR.ALL.CTA ;  /* 0x0000000000007992 */ /* 0x0005ec0000008000 */
[----:B--2---:R-:W2:Y:S01]  /*3740*/  FENCE.VIEW.ASYNC.S ;  /* 0x00000000000073c6 */ /* 0x004ea20000000000 */
[----:B------:R-:W-:Y:S01]  /*3750*/  SEL R11, R11, RZ, P1 ;  /* 0x000000ff0b0b7207 */ /* 0x000fe20000800000 */
[----:B--2---:R2:W-:Y:S01]  /*3760*/  SYNCS.ARRIVE.TRANS64.RED.A1T0 RZ, [R2+URZ], RZ ;  /* 0x000000ff02ff79a7 */ /* 0x0045e200081004ff */
[----:B-1----:R-:W-:-:S02]  /*3770*/  LOP3.LUT P3, RZ, R6, 0x1, RZ, 0xc0, !PT ;  /* 0x0000000106ff7812 */ /* 0x002fc4000786c0ff */
[----:B------:R-:W-:-:S04]  /*3780*/  SEL R5, RZ, 0x1, P1 ;  /* 0x00000001ff057807 */ /* 0x000fc80000800000 */
[----:B------:R-:W-:Y:S02]  /*3790*/  LOP3.LUT R10, R10, R5, RZ, 0x3c, !PT ;  /* 0x000000050a0a7212 */ /* 0x000fe400078e3cff */
[----:B--2---:R-:W-:-:S04]  /*37a0*/  SEL R2, RZ, 0x1, P0 ;  /* 0x00000001ff027807 */ /* 0x004fc80000000000 */
[----:B------:R-:W-:Y:S01]  /*37b0*/  LOP3.LUT R9, R9, R2, RZ, 0x3c, !PT ;  /* 0x0000000209097212 */ /* 0x000fe200078e3cff */
[----:B------:R-:W-:Y:S06]  /*37c0*/  @P3 BRA `(.L_x_61) ;  /* 0xfffffffc002c3947 */ /* 0x000fec000383ffff */
[----:B------:R-:W-:Y:S01]  /*37d0*/  ULEA UR4, UR5, UR6, 0x3 ;  /* 0x0000000605047291 */ /* 0x000fe2000f8e18ff */
[----:B------:R-:W-:-:S08]  /*37e0*/  SHF.L.U32 R3, R12, 0x1f, RZ ;  /* 0x0000001f0c037819 */ /* 0x000fd000000006ff */
[----:B------:R-:W1:Y:S02]  /*37f0*/  SYNCS.PHASECHK.TRANS64 P0, [UR4+0xe0], R3 ;  /* 0x0000e003ff0075a7 */ /* 0x000e640008001004 */
[----:B-1----:R-:W-:Y:S05]  /*3800*/  @P0 BRA `(.L_x_62) ;  /* 0x0000000000080947 */ /* 0x002fea0003800000 */
[----:B------:R-:W1:Y:S02]  /*3810*/  SYNCS.PHASECHK.TRANS64.TRYWAIT P0, [UR4+0xe0], R3 ;  /* 0x0000e003ff0075a7 */ /* 0x000e640008001104 */
[----:B-1----:R-:W-:Y:S05]  /*3820*/  @!P0 BRA `(.L_x_63) ;  /* 0x0000005c00d88947 */ /* 0x002fea0003800000 */
.L_x_62:
[----:B------:R-:W-:-:S04]  /*3830*/  UIADD3 UR7, UPT, UPT, UR5, 0x1, URZ ;  /* 0x0000000105077890 */ /* 0x000fc8000fffe0ff */
[----:B------:R-:W-:-:S04]  /*3840*/  UISETP.NE.AND UP0, UPT, UR7, 0x2, UPT ;  /* 0x000000020700788c */ /* 0x000fc8000bf05270 */
[----:B------:R-:W-:Y:S02]  /*3850*/  USEL UR8, URZ, 0x1, UP0 ;  /* 0x00000001ff087887 */ /* 0x000fe40008000000 */
[----:B------:R-:W-:-:S04]  /*3860*/  USEL UR7, UR7, URZ, UP0 ;  /* 0x000000ff07077287 */ /* 0x000fc80008000000 */
[----:B------:R-:W-:Y:S01]  /*3870*/  ULEA UR7, UR7, UR6, 0x3 ;  /* 0x0000000607077291 */ /* 0x000fe2000f8e18ff */
[----:B-1----:R-:W-:-:S04]  /*3880*/  LOP3.LUT R3, R12, UR8, RZ, 0x3c, !PT ;  /* 0x000000080c037c12 */ /* 0x002fc8000f8e3cff */
[----:B------:R-:W-:-:S04]  /*3890*/  SHF.L.U32 R0, R3, 0x1f, RZ ;  /* 0x0000001f03007819 */ /* 0x000fc800000006ff */
[----:B------:R-:W1:Y:S02]  /*38a0*/  SYNCS.PHASECHK.TRANS64 P0, [UR7+0xe0], R0 ;  /* 0x0000e000ff0075a7 */ /* 0x000e640008001007 */
[----:B-1----:R-:W-:Y:S05]  /*38b0*/  @P0 EXIT ;  /* 0x000000000000094d */ /* 0x002fea0003800000 */
[----:B------:R-:W-:Y:S02]  /*38c0*/  SHF.L.U32 R3, R3, 0x1f, RZ ;  /* 0x0000001f03037819 */ /* 0x000fe400000006ff */
[----:B------:R-:W-:-:S07]  /*38d0*/  MOV R0, UR7 ;  /* 0x0000000700007c02 */ /* 0x000fce0008000f00 */
.L_x_64:
[----:B-1----:R1:W2:Y:S02]  /*38e0*/  SYNCS.PHASECHK.TRANS64.TRYWAIT P0, [R0+URZ+0xe0], R3 ;  /* 0x0000e003000075a7 */ /* 0x0022a400080011ff */
[----:B--2---:R-:W-:Y:S05]  /*38f0*/  @!P0 NANOSLEEP.SYNCS 0x989680 ;  /* 0x009896800000895d */ /* 0x004fea0003900000 */
[----:B------:R-:W2:Y:S02]  /*3900*/  @!P0 SYNCS.PHASECHK.TRANS64 P0, [R0+URZ+0xe0], R3 ;  /* 0x0000e003000085a7 */ /* 0x000ea400080010ff */
[----:B--2---:R-:W-:Y:S05]  /*3910*/  @P0 EXIT ;  /* 0x000000000000094d */ /* 0x004fea0003800000 */
[----:B------:R-:W-:Y:S05]  /*3920*/  BRA `(.L_x_64) ;  /* 0xfffffffc00ec7947 */ /* 0x000fea000383ffff */
.L_x_57:
[----:B------:R-:W-:Y:S05]  /*3930*/  BRA.U UP5, `(.L_x_65) ;  /* 0x0000001905b47547 */ /* 0x000fea000b800000 */
[----:B------:R-:W1:Y:S01]  /*3940*/  S2UR UR4, SR_CgaCtaId ;  /* 0x00000000000479c3 */ /* 0x000e620000008800 */
[----:B------:R-:W-:Y:S01]  /*3950*/  UMOV UR5, 0x40 ;  /* 0x0000004000057882 */ /* 0x000fe20000000000 */
[----:B------:R-:W-:Y:S01]  /*3960*/  NOP ;  /* 0x0000000000007918 */ /* 0x000fe20000000000 */
[----:B------:R-:W-:Y:S01]  /*3970*/  UMOV UR6, 0x400 ;  /* 0x0000040000067882 */ /* 0x000fe20000000000 */
[----:B-1----:R-:W-:Y:S02]  /*3980*/  ULEA UR5, UR4, UR5, 0x18 ;  /* 0x0000000504057291 */ /* 0x002fe4000f8ec0ff */
[----:B------:R-:W-:-:S07]  /*3990*/  ULEA UR6, UR4, UR6, 0x18 ;  /* 0x0000000604067291 */ /* 0x000fce000f8ec0ff */
[----:B------:R-:W1:Y:S02]  /*39a0*/  LDS.U8 R0, [UR5+0x1c] ;  /* 0x00001c05ff007984 */ /* 0x000e640008000000 */
[----:B-1----:R-:W-:-:S13]  /*39b0*/  ISETP.NE.AND P0, PT, R0, RZ, PT ;  /* 0x000000ff0000720c */ /* 0x002fda0003f05270 */
[----:B------:R-:W-:Y:S05]  /*39c0*/  @P0 BRA `(.L_x_66) ;  /* 0x0000000400080947 */ /* 0x000fea0003800000 */
[----:B------:R-:W-:Y:S02]  /*39d0*/  UISETP.NE.U32.AND UP1, UPT, UR71, 0x1, UPT ;  /* 0x000000014700788c */ /* 0x000fe4000bf25070 */
[----:B------:R-:W-:-:S07]  /*39e0*/  UIADD3 UR7, UPT, UPT, UR5, 0x8, URZ ;  /* 0x0000000805077890 */ /* 0x000fce000fffe0ff */
[----:B------:R-:W-:Y:S05]  /*39f0*/  BRA.U !UP1, `(.L_x_67) ;  /* 0x00000001099c7547 */ /* 0x000fea000b800000 */
[----:B------:R-:W-:Y:S01]  /*3a00*/  ELECT P0, URZ, PT ;  /* 0x0000000000ff782f */ /* 0x000fe20003800000 */
[----:B------:R-:W-:-:S12]  /*3a10*/  BSSY B0, `(.L_x_67) ;  /* 0x0000025000007945 */ /* 0x000fd80003800000 */
[----:B------:R-:W-:Y:S05]  /*3a20*/  @!P0 BRA `(.L_x_68) ;  /* 0x00000000008c8947 */ /* 0x000fea0003800000 */
[----:B------:R-:W-:-:S05]  /*3a30*/  UMOV UR4, 0x10 ;  /* 0x0000001000047882 */ /* 0x000fca0000000000 */
[----:B------:R-:W-:Y:S04]  /*3a40*/  DEPBAR.LE SB1, 0x36 ;  /* 0x00009d800000791a */ /* 0x000fe80000000000 */
[----:B------:R-:W1:Y:S02]  /*3a50*/  UTCATOMSWS.2CTA.FIND_AND_SET.ALIGN UP0, UR4, UR4 ;  /* 0x00000004000475e3 */ /* 0x000e640008200800 */
[----:B-1----:R-:W-:Y:S01]  /*3a60*/  MOV R11, UR4 ;  /* 0x00000004000b7c02 */ /* 0x002fe20008000f00 */
[----:B------:R-:W-:Y:S06]  /*3a70*/  BRA.U UP0, `(.L_x_69) ;  /* 0x0000000100187547 */ /* 0x000fec000b800000 */
.L_x_70:
[----:B------:R-:W-:Y:S05]  /*3a80*/  NANOSLEEP 0x64 ;  /* 0x000000640000795d */ /* 0x000fea0003800000 */
[----:B------:R-:W-:-:S05]  /*3a90*/  UMOV UR4, 0x10 ;  /* 0x0000001000047882 */ /* 0x000fca0000000000 */
[----:B------:R-:W-:Y:S04]  /*3aa0*/  DEPBAR.LE SB1, 0x36 ;  /* 0x00009d800000791a */ /* 0x000fe80000000000 */
[----:B------:R-:W1:Y:S02]  /*3ab0*/  UTCATOMSWS.2CTA.FIND_AND_SET.ALIGN UP0, UR4, UR4 ;  /* 0x00000004000475e3 */ /* 0x000e640008200800 */
[----:B-1----:R-:W-:Y:S01]  /*3ac0*/  MOV R11, UR4 ;  /* 0x00000004000b7c02 */ /* 0x002fe20008000f00 */
[----:B------:R-:W-:Y:S05]  /*3ad0*/  BRA.U !UP0, `(.L_x_70) ;  /* 0xfffffffd08e87547 */ /* 0x000fea000b83ffff */
.L_x_69:
[----:B------:R-:W1:Y:S01]  /*3ae0*/  LDS R7, [UR5+0x10] ;  /* 0x00001005ff077984 */ /* 0x000e620008000800 */
[----:B------:R-:W-:Y:S01]  /*3af0*/  IMAD.U32 R5, RZ, RZ, UR6 ;  /* 0x00000006ff057e24 */ /* 0x000fe2000f8e00ff */
[----:B------:R-:W-:-:S03]  /*3b00*/  MOV R4, UR70 ;  /* 0x0000004600047c02 */ /* 0x000fc60008000f00 */
[----:B------:R-:W-:Y:S01]  /*3b10*/  VIADD R5, R5, 0x160 ;  /* 0x0000016005057836 */ /* 0x000fe20000000000 */
[----:B-1----:R-:W-:-:S04]  /*3b20*/  SHF.L.U32 R7, R7, 0x1f, RZ ;  /* 0x0000001f07077819 */ /* 0x002fc800000006ff */
[----:B------:R-:W1:Y:S02]  /*3b30*/  SYNCS.PHASECHK.TRANS64.TRYWAIT P0, [UR5+0x8], R7 ;  /* 0x00000807ff0075a7 */ /* 0x000e640008001105 */
[----:B-1----:R-:W-:Y:S05]  /*3b40*/  @P0 BRA `(.L_x_71) ;  /* 0x0000000000080947 */ /* 0x002fea0003800000 */
[----:B------:R-:W1:Y:S02]  /*3b50*/  SYNCS.PHASECHK.TRANS64.TRYWAIT P0, [UR5+0x8], R7 ;  /* 0x00000807ff0075a7 */ /* 0x000e640008001105 */
[----:B-1----:R-:W-:Y:S05]  /*3b60*/  @!P0 BRA `(.L_x_72) ;  /* 0x0000005c00208947 */ /* 0x002fea0003800000 */
.L_x_71:
[----:B-1----:R-:W-:Y:S01]  /*3b70*/  HFMA2 R0, -RZ, RZ, 0, 5.9604644775390625e-08 ;  /* 0x00000001ff007431 */ /* 0x002fe200000001ff */
[----:B------:R-:W-:Y:S01]  /*3b80*/  UPRMT UR4, UR70, 0x654, UR7 ;  /* 0x0000065446047896 */ /* 0x000fe20008000007 */
[----:B------:R-:W-:Y:S01]  /*3b90*/  IMAD.MOV.U32 R8, RZ, RZ, 0xffff ;  /* 0x0000ffffff087424 */ /* 0x000fe200078e00ff */
[----:B------:R-:W-:Y:S01]  /*3ba0*/  PRMT R4, R4, 0x654, R5 ;  /* 0x0000065404047816 */ /* 0x000fe20000000005 */
[----:B------:R-:W-:Y:S02]  /*3bb0*/  IMAD.MOV.U32 R6, RZ, RZ, 0x4 ;  /* 0x00000004ff067424 */ /* 0x000fe400078e00ff */
[----:B------:R-:W-:Y:S01]  /*3bc0*/  IMAD.SHL.U32 R9, R11, 0x20, RZ ;  /* 0x000000200b097824 */ /* 0x000fe200078e00ff */
[----:B------:R-:W-:Y:S02]  /*3bd0*/  MOV R5, UR4 ;  /* 0x0000000400057c02 */ /* 0x000fe40008000f00 */
[-C--:B------:R-:W-:Y:S01]  /*3be0*/  SHF.L.U32 R8, R8, R11.reuse, RZ ;  /* 0x0000000b08087219 */ /* 0x080fe200000006ff */
[----:B------:R1:W-:Y:S01]  /*3bf0*/  SYNCS.ARRIVE.TRANS64.RED RZ, [UR4], R6 ;  /* 0x00000006ffff79a7 */ /* 0x0003e20008000404 */
[----:B------:R-:W-:Y:S01]  /*3c00*/  SHF.L.U32 R7, R0, R11, RZ ;  /* 0x0000000b00077219 */ /* 0x000fe200000006ff */
[----:B------:R1:W-:Y:S04]  /*3c10*/  STS [UR6+0x160], R9 ;  /* 0x00016009ff007988 */ /* 0x0003e80008000806 */
[----:B------:R1:W-:Y:S04]  /*3c20*/  STAS [R4.64], R11 ;  /* 0x0000000b04007dbd */ /* 0x0003e8000c0008ff */
[----:B------:R1:W-:Y:S04]  /*3c30*/  ATOMS.OR RZ, [UR5+0x14], R8 ;  /* 0x00001408ffff798c */ /* 0x0003e8000b000005 */
[----:B------:R1:W-:Y:S04]  /*3c40*/  ATOMS.OR RZ, [UR5+0x18], R7 ;  /* 0x00001807ffff798c */ /* 0x0003e8000b000005 */
[----:B------:R1:W-:Y:S02]  /*3c50*/  ATOMS.XOR RZ, [UR5+0x10], R0 ;  /* 0x00001000ffff798c */ /* 0x0003e4000b800005 */
.L_x_68:
[----:B------:R-:W-:Y:S05]  /*3c60*/  BSYNC B0 ;  /* 0x0000000000007941 */ /* 0x000fea0003800000 */
.L_x_67:
[----:B------:R-:W-:Y:S05]  /*3c70*/  BRA.U UP1, `(.L_x_73) ;  /* 0x00000001016c7547 */ /* 0x000fea000b800000 */
[----:B------:R-:W-:-:S03]  /*3c80*/  UMOV UR4, 0xffffffff ;  /* 0xffffffff00047882 */ /* 0x000fc60000000000 */
[----:B------:R-:W-:Y:S05]  /*3c90*/  BRA.DIV UR4, `(.L_x_74) ;  /* 0x0000005a04ec7947 */ /* 0x000fea000b800000 */
[----:B------:R-:W-:-:S13]  /*3ca0*/  ELECT P0, URZ, PT ;  /* 0x0000000000ff782f */ /* 0x000fda0003800000 */
.L_x_170:
[----:B------:R-:W-:Y:S05]  /*3cb0*/  @!P0 BRA `(.L_x_73) ;  /* 0x00000000005c8947 */ /* 0x000fea0003800000 */
[----:B-1----:R-:W1:Y:S02]  /*3cc0*/  LDS R5, [UR5+0x10] ;  /* 0x00001005ff057984 */ /* 0x002e640008000800 */
[----:B-1----:R-:W-:-:S04]  /*3cd0*/  SHF.L.U32 R5, R5, 0x1f, RZ ;  /* 0x0000001f05057819 */ /* 0x002fc800000006ff */
[----:B------:R-:W1:Y:S02]  /*3ce0*/  SYNCS.PHASECHK.TRANS64.TRYWAIT P0, [UR5+0x8], R5 ;  /* 0x00000805ff0075a7 */ /* 0x000e640008001105 */
[----:B-1----:R-:W-:Y:S05]  /*3cf0*/  @P0 BRA `(.L_x_75) ;  /* 0x0000000000080947 */ /* 0x002fea0003800000 */
[----:B------:R-:W1:Y:S02]  /*3d00*/  SYNCS.PHASECHK.TRANS64.TRYWAIT P0, [UR5+0x8], R5 ;  /* 0x00000805ff0075a7 */ /* 0x000e640008001105 */
[----:B-1----:R-:W-:Y:S05]  /*3d10*/  @!P0 BRA `(.L_x_76) ;  /* 0x0000005800f08947 */ /* 0x002fea0003800000 */
.L_x_75:
[----:B------:R-:W2:Y:S01]  /*3d20*/  LDS R7, [UR6+0x160] ;  /* 0x00016006ff077984 */ /* 0x000ea20008000800 */
[----:B-1----:R-:W-:Y:S02]  /*3d30*/  HFMA2 R0, -RZ, RZ, 0, 5.9604644775390625e-08 ;  /* 0x00000001ff007431 */ /* 0x002fe400000001ff */
[----:B------:R-:W-:Y:S01]  /*3d40*/  IMAD.MOV.U32 R4, RZ, RZ, 0xffff ;  /* 0x0000ffffff047424 */ /* 0x000fe200078e00ff */
[----:B------:R-:W-:Y:S01]  /*3d50*/  UPRMT UR4, UR70, 0x654, UR7 ;  /* 0x0000065446047896 */ /* 0x000fe20008000007 */
[----:B--2---:R-:W-:-:S03]  /*3d60*/  IMAD.SHL.U32 R5, R7, 0x20, RZ ;  /* 0x0000002007057824 */ /* 0x004fc600078e00ff */
[-C--:B------:R-:W-:Y:S02]  /*3d70*/  SHF.L.U32 R4, R4, R7.reuse, RZ ;  /* 0x0000000704047219 */ /* 0x080fe400000006ff */
[----:B------:R-:W-:Y:S01]  /*3d80*/  SHF.L.U32 R7, R0, R7, RZ ;  /* 0x0000000700077219 */ /* 0x000fe200000006ff */
[----:B------:R2:W-:Y:S04]  /*3d90*/  STS [UR6+0x160], R5 ;  /* 0x00016005ff007988 */ /* 0x0005e80008000806 */
[----:B------:R2:W-:Y:S04]  /*3da0*/  ATOMS.OR RZ, [UR5+0x14], R4 ;  /* 0x00001404ffff798c */ /* 0x0005e8000b000005 */
[----:B------:R2:W-:Y:S01]  /*3db0*/  ATOMS.OR RZ, [UR5+0x18], R7 ;  /* 0x00001807ffff798c */ /* 0x0005e2000b000005 */
[----:B------:R-:W-:Y:S03]  /*3dc0*/  SYNCS.ARRIVE.TRANS64.RED.A1T0 RZ, [UR4], RZ ;  /* 0x000000ffffff79a7 */ /* 0x000fe60008100404 */
[----:B------:R2:W-:Y:S01]  /*3dd0*/  ATOMS.XOR RZ, [UR5+0x10], R0 ;  /* 0x00001000ffff798c */ /* 0x0005e2000b800005 */
[----:B------:R-:W-:Y:S05]  /*3de0*/  BRA `(.L_x_73) ;  /* 0x0000000000107947 */ /* 0x000fea0003800000 */
.L_x_66:
[----:B------:R-:W-:Y:S02]  /*3df0*/  MOV R0, 0xffffffff ;  /* 0xffffffff00007802 */ /* 0x000fe40000000f00 */
[----:B------:R-:W-:-:S03]  /*3e00*/  MOV R4, 0x3e30 ;  /* 0x00003e3000047802 */ /* 0x000fc60000000f00 */
[----:B------:R1:W-:Y:S04]  /*3e10*/  STS [UR6+0x160], R0 ;  /* 0x00016000ff007988 */ /* 0x0003e80008000806 */
[----:B-1---5:R-:W-:Y:S05]  /*3e20*/  CALL.REL.NOINC `($__internal_1_$__cuda_sm10x_tcgen05_guardrail_trap_phase_invalid_during_alloc) ;  /* 0x0000006000207944 */ /* 0x022fea0003c00000 */
.L_x_73:
[----:B------:R-:W-:Y:S05]  /*3e30*/  WARPSYNC.ALL ;  /* 0x0000000000007948 */ /* 0x000fea0003800000 */
[----:B------:R-:W3:Y:S01]  /*3e40*/  S2UR UR31, SR_CgaCtaId ;  /* 0x00000000001f79c3 */ /* 0x000ee20000008800 */
[----:B------:R-:W-:Y:S01]  /*3e50*/  UMOV UR4, 0x400 ;  /* 0x0000040000047882 */ /* 0x000fe20000000000 */
[----:B------:R-:W-:-:S06]  /*3e60*/  NOP ;  /* 0x0000000000007918 */ /* 0x000fcc0000000000 */
[----:B------:R-:W-:Y:S06]  /*3e70*/  BAR.ARV 0x6, 0xa0 ;  /* 0x0182800000007b1d */ /* 0x000fec0000002000 */
[----:B------:R-:W4:Y:S01]  /*3e80*/  LDCU UR11, c[0x0][0x38c] ;  /* 0x00007180ff0b77ac */ /* 0x000f220008000800 */
[----:B------:R-:W-:Y:S01]  /*3e90*/  LOP3.LUT R2, R2, 0xffff, RZ, 0xc0, !PT ;  /* 0x0000ffff02027812 */ /* 0x000fe200078ec0ff */
[----:B------:R-:W-:Y:S01]  /*3ea0*/  IMAD.MOV.U32 R10, RZ, RZ, 0x1 ;  /* 0x00000001ff0a7424 */ /* 0x000fe200078e00ff */
[----:B------:R-:W-:Y:S02]  /*3eb0*/  LOP3.LUT R3, R3, 0xffff, RZ, 0xc0, !PT ;  /* 0x0000ffff03037812 */ /* 0x000fe400078ec0ff */
[----:B-1----:R-:W-:-:S02]  /*3ec0*/  CS2R R8, SRZ ;  /* 0x0000000000087805 */ /* 0x002fc4000001ff00 */
[----:B------:R-:W-:Y:S01]  /*3ed0*/  R2UR UR63, R2 ;  /* 0x00000000023f72ca */ /* 0x000fe200000e0000 */
[----:B------:R-:W1:Y:S01]  /*3ee0*/  LDCU UR61, c[0x0][0x370] ;  /* 0x00006e00ff3d77ac */ /* 0x000e620008000800 */
[----:B------:R-:W-:Y:S01]  /*3ef0*/  R2UR UR38, R3 ;  /* 0x00000000032672ca */ /* 0x000fe200000e0000 */
[----:B------:R-:W-:Y:S01]  /*3f00*/  IMAD.MOV.U32 R3, RZ, RZ, RZ ;  /* 0x000000ffff037224 */ /* 0x000fe200078e00ff */
[----:B---3--:R-:W-:Y:S01]  /*3f10*/  ULEA UR31, UR31, UR4, 0x18 ;  /* 0x000000041f1f7291 */ /* 0x008fe2000f8ec0ff */
[----:B------:R-:W-:Y:S01]  /*3f20*/  UMOV UR59, URZ ;  /* 0x000000ff003b7c82 */ /* 0x000fe20008000000 */
[----:B------:R-:W-:Y:S02]  /*3f30*/  UISETP.GE.AND UP5, UPT, UR39, 0x1, UPT ;  /* 0x000000012700788c */ /* 0x000fe4000bfa6270 */
[----:B------:R-:W-:Y:S02]  /*3f40*/  UIADD3 UR6, UPT, UPT, UR31, 0x6400, URZ ;  /* 0x000064001f067890 */ /* 0x000fe4000fffe0ff */
[----:B------:R-:W-:-:S03]  /*3f50*/  UIADD3 UR5, UPT, UPT, UR31, 0x2a400, URZ ;  /* 0x0002a4001f057890 */ /* 0x000fc6000fffe0ff */
[----:B--2---:R-:W2:Y:S01]  /*3f60*/  LDS R0, [UR31+0x160] ;  /* 0x0001601fff007984 */ /* 0x004ea20008000800 */
[----:B----4-:R-:W-:Y:S02]  /*3f70*/  UIADD3 UR11, UPT, UPT, UR11, 0x7f, URZ ;  /* 0x0000007f0b0b7890 */ /* 0x010fe4000fffe0ff */
[----:B------:R-:W-:Y:S02]  /*3f80*/  UIADD3 UR4, UPT, UPT, UR31, 0x33400, URZ ;  /* 0x000334001f047890 */ /* 0x000fe4000fffe0ff */
[----:B------:R-:W-:Y:S02]  /*3f90*/  UIADD3 UR7, UPT, UPT, UR31, 0x34600, URZ ;  /* 0x000346001f077890 */ /* 0x000fe4000fffe0ff */
[----:B------:R-:W-:Y:S02]  /*3fa0*/  USHF.R.U32.HI UR10, URZ, 0x4, UR6 ;  /* 0x00000004ff0a7899 */ /* 0x000fe40008011606 */
[----:B------:R-:W-:Y:S02]  /*3fb0*/  USHF.R.U32.HI UR8, URZ, 0x4, UR5 ;  /* 0x00000004ff087899 */ /* 0x000fe40008011605 */
[----:B------:R-:W-:-:S02]  /*3fc0*/  USHF.R.S32.HI UR9, URZ, 0x1f, UR11 ;  /* 0x0000001fff097899 */ /* 0x000fc4000801140b */
[----:B------:R-:W-:Y:S02]  /*3fd0*/  USHF.R.U32.HI UR6, URZ, 0x4, UR4 ;  /* 0x00000004ff067899 */ /* 0x000fe40008011604 */
[----:B------:R-:W-:Y:S02]  /*3fe0*/  USHF.R.U32.HI UR5, URZ, 0x4, UR7 ;  /* 0x00000004ff057899 */ /* 0x000fe40008011607 */
[----:B------:R-:W-:Y:S02]  /*3ff0*/  ULEA.HI UR4, UR9, UR11, URZ, 0x7 ;  /* 0x0000000b09047291 */ /* 0x000fe4000f8f38ff */
[----:B------:R-:W-:Y:S02]  /*4000*/  ULOP3.LUT UR6, UR6, 0x3fff, URZ, 0xc0, !UPT ;  /* 0x00003fff06067892 */ /* 0x000fe4000f8ec0ff */
[----:B------:R-:W-:Y:S02]  /*4010*/  ULOP3.LUT UR5, UR5, 0x3fff, URZ, 0xc0, !UPT ;  /* 0x00003fff05057892 */ /* 0x000fe4000f8ec0ff */
[----:B------:R-:W-:-:S02]  /*4020*/  USHF.R.S32.HI UR62, URZ, 0x7, UR4 ;  /* 0x00000007ff3e7899 */ /* 0x000fc40008011404 */
[----:B------:R-:W-:Y:S02]  /*4030*/  ULOP3.LUT UR54, UR6, 0x10000, URZ, 0xfc, !UPT ;  /* 0x0001000006367892 */ /* 0x000fe4000f8efcff */
[----:B------:R-:W-:Y:S02]  /*4040*/  ULOP3.LUT UR55, UR5, 0x10000, URZ, 0xfc, !UPT ;  /* 0x0001000005377892 */ /* 0x000fe4000f8efcff */
[----:B------:R-:W-:Y:S02]  /*4050*/  ULOP3.LUT UR10, UR10, 0x3fff, URZ, 0xc0, !UPT ;  /* 0x00003fff0a0a7892 */ /* 0x000fe4000f8ec0ff */
[----:B------:R-:W-:Y:S02]  /*4060*/  ULOP3.LUT UR8, UR8, 0x3fff, URZ, 0xc0, !UPT ;  /* 0x00003fff08087892 */ /* 0x000fe4000f8ec0ff */
[----:B------:R-:W-:Y:S02]  /*4070*/  UISETP.LT.AND UP0, UPT, UR62, 0x1, UPT ;  /* 0x000000013e00788c */ /* 0x000fe4000bf01270 */
[----:B------:R-:W-:Y:S01]  /*4080*/  UISETP.NE.AND UP4, UPT, UR39, 0x1, UPT ;  /* 0x000000012700788c */ /* 0x000fe2000bf85270 */
[----:B------:R-:W3:Y:S01]  /*4090*/  LDCU UR60, c[0x0][0x374] ;  /* 0x00006e80ff3c77ac */ /* 0x000ee20008000800 */
[----:B--2---:R-:W-:Y:S01]  /*40a0*/  R2UR UR32, R0 ;  /* 0x00000000002072ca */ /* 0x004fe200000e0000 */
[----:B------:R-:W-:-:S02]  /*40b0*/  ULOP3.LUT UR52, UR10, 0x10000, URZ, 0xfc, !UPT ;  /* 0x000100000a347892 */ /* 0x000fc4000f8efcff */
[----:B------:R-:W-:Y:S02]  /*40c0*/  ULOP3.LUT UR53, UR8, 0x10000, URZ, 0xfc, !UPT ;  /* 0x0001000008357892 */ /* 0x000fe4000f8efcff */
[----:B------:R-:W-:Y:S02]  /*40d0*/  USEL UR68, UR62, 0x1, !UP0 ;  /* 0x000000013e447887 */ /* 0x000fe4000c000000 */
[----:B------:R-:W-:Y:S01]  /*40e0*/  UISETP.NE.AND UP3, UPT, UR71, URZ, UPT ;  /* 0x000000ff4700728c */ /* 0x000fe2000bf65270 */
[----:B------:R-:W-:Y:S01]  /*40f0*/  UMOV UR29, URZ ;  /* 0x000000ff001d7c82 */ /* 0x000fe20008000000 */
[----:B------:R-:W-:-:S04]  /*4100*/  UMOV UR27, URZ ;  /* 0x000000ff001b7c82 */ /* 0x000fc80008000000 */
[----:B------:R-:W-:Y:S02]  /*4110*/  UIADD3 UR44, UPT, UPT, UR32, 0x80, URZ ;  /* 0x00000080202c7890 */ /* 0x000fe4000fffe0ff */
[----:B------:R-:W-:Y:S02]  /*4120*/  UIADD3 UR50, UPT, UPT, UR32, 0x40000080, URZ ;  /* 0x4000008020327890 */ /* 0x000fe4000fffe0ff */
[----:B------:R-:W-:Y:S02]  /*4130*/  UIADD3 UR48, UPT, UPT, UR32, -0x7fffff80, URZ ;  /* 0x8000008020307890 */ /* 0x000fe4000fffe0ff */
[----:B------:R-:W-:Y:S02]  /*4140*/  UIADD3 UR46, UPT, UPT, UR32, -0x3fffff80, URZ ;  /* 0xc0000080202e7890 */ /* 0x000fe4000fffe0ff */
[----:B------:R-:W-:Y:S02]  /*4150*/  USHF.R.U32.HI UR7, URZ, 0x11, UR44 ;  /* 0x00000011ff077899 */ /* 0x000fe4000801162c */
[----:B------:R-:W-:-:S02]  /*4160*/  USHF.R.U32.HI UR6, URZ, 0x11, UR50 ;  /* 0x00000011ff067899 */ /* 0x000fc40008011632 */
[----:B------:R-:W-:Y:S02]  /*4170*/  USHF.R.U32.HI UR5, URZ, 0x11, UR48 ;  /* 0x00000011ff057899 */ /* 0x000fe40008011630 */
[----:B------:R-:W-:Y:S02]  /*4180*/  USHF.R.U32.HI UR4, URZ, 0x11, UR46 ;  /* 0x00000011ff047899 */ /* 0x000fe4000801162e */
[----:B------:R-:W-:Y:S02]  /*4190*/  ULOP3.LUT UR7, UR7, 0x6000, URZ, 0xc0, !UPT ;  /* 0x0000600007077892 */ /* 0x000fe4000f8ec0ff */
[----:B------:R-:W-:Y:S02]  /*41a0*/  ULOP3.LUT UR6, UR6, 0x6000, URZ, 0xc0, !UPT ;  /* 0x0000600006067892 */ /* 0x000fe4000f8ec0ff */
[----:B------:R-:W-:Y:S02]  /*41b0*/  ULOP3.LUT UR5, UR5, 0x6000, URZ, 0xc0, !UPT ;  /* 0x0000600005057892 */ /* 0x000fe4000f8ec0ff */
[----:B------:R-:W-:-:S02]  /*41c0*/  ULOP3.LUT UR4, UR4, 0x6000, URZ, 0xc0, !UPT ;  /* 0x0000600004047892 */ /* 0x000fc4000f8ec0ff */
[----:B------:R-:W-:Y:S02]  /*41d0*/  UIADD3 UR69, UPT, UPT, UR32, 0x84, URZ ;  /* 0x0000008420457890 */ /* 0x000fe4000fffe0ff */
[----:B------:R-:W-:Y:S02]  /*41e0*/  ULOP3.LUT UR67, UR7, 0x1090, URZ, 0xfc, !UPT ;  /* 0x0000109007437892 */ /* 0x000fe4000f8efcff */
[----:B------:R-:W-:Y:S02]  /*41f0*/  ULOP3.LUT UR66, UR6, 0x1090, URZ, 0xfc, !UPT ;  /* 0x0000109006427892 */ /* 0x000fe4000f8efcff */
[----:B------:R-:W-:Y:S02]  /*4200*/  ULOP3.LUT UR65, UR5, 0x1090, URZ, 0xfc, !UPT ;  /* 0x0000109005417892 */ /* 0x000fe4000f8efcff */
[----:B-1-3--:R-:W-:-:S12]  /*4210*/  ULOP3.LUT UR64, UR4, 0x1090, URZ, 0xfc, !UPT ;  /* 0x0000109004407892 */ /* 0x00afd8000f8efcff */
.L_x_86:
[C---:B------:R-:W-:Y:S02]  /*4220*/  LEA R2, R9.reuse, UR31, 0x3 ;  /* 0x0000001f09027c11 */ /* 0x040fe4000f8e18ff */
[----:B------:R-:W-:Y:S02]  /*4230*/  SHF.L.U32 R5, R8, 0x1f, RZ ;  /* 0x0000001f08057819 */ /* 0x000fe400000006ff */
[----:B------:R-:W-:Y:S02]  /*4240*/  LEA R6, R9, UR31, 0x4 ;  /* 0x0000001f09067c11 */ /* 0x000fe4000f8e20ff */
[----:B------:R-:W1:Y:S02]  /*4250*/  SYNCS.PHASECHK.TRANS64.TRYWAIT P0, [R2+URZ+0xd0], R5 ;  /* 0x0000d005020075a7 */ /* 0x000e6400080011ff */
[----:B-1-3--:R-:W-:Y:S05]  /*4260*/  @!P0 BRA `(.L_x_77) ;  /* 0x0000005400b48947 */ /* 0x00afea0003800000 */
.L_x_171:
[----:B-1----:R-:W1:Y:S01]  /*4270*/  LDS.128 R4, [R6+0x140] ;  /* 0x0001400006047984 */ /* 0x002e620000000c00 */
[----:B------:R-:W-:Y:S01]  /*4280*/  @!PT LDS RZ, [RZ] ;  /* 0x00000000fffff984 */ /* 0x000fe20000000800 */
[----:B------:R-:W-:Y:S01]  /*4290*/  @!PT LDS RZ, [RZ] ;  /* 0x00000000fffff984 */ /* 0x000fe20000000800 */
[----:B------:R-:W-:Y:S01]  /*42a0*/  @!PT LDS RZ, [RZ] ;  /* 0x00000000fffff984 */ /* 0x000fe20000000800 */
[----:B------:R-:W-:Y:S01]  /*42b0*/  @!PT LDS RZ, [RZ] ;  /* 0x00000000fffff984 */ /* 0x000fe20000000800 */
[----:B------:R2:W-:Y:S06]  /*42c0*/  MEMBAR.ALL.CTA ;  /* 0x0000000000007992 */ /* 0x0005ec0000008000 */
[----:B--2---:R-:W2:Y:S01]  /*42d0*/  FENCE.VIEW.ASYNC.S ;  /* 0x00000000000073c6 */ /* 0x004ea20000000000 */
[----:B-1----:R-:W-:-:S13]  /*42e0*/  LOP3.LUT P0, RZ, R6, 0x1, RZ, 0xc0, !PT ;  /* 0x0000000106ff7812 */ /* 0x002fda000780c0ff */
[----:B--2---:R-:W-:Y:S01]  /*42f0*/  VOTEU.ANY UP2, P0 ;  /* 0x0000000000ff7886 */ /* 0x004fe20000040100 */
[----:B------:R-:W-:-:S13]  /*4300*/  PLOP3.LUT P0, PT, PT, PT, UP2, 0x80, 0x8 ;  /* 0x000000000008781c */ /* 0x000fda0003f0f028 */
[----:B------:R-:W-:Y:S02]  /*4310*/  @P0 MOV R0, R4 ;  /* 0x0000000400000202 */ /* 0x000fe40000000f00 */
[----:B------:R-:W-:Y:S02]  /*4320*/  @P0 LOP3.LUT R4, R5, 0xffff, RZ, 0xc0, !PT ;  /* 0x0000ffff05040812 */ /* 0x000fe400078ec0ff */
[----:B------:R-:W-:Y:S01]  /*4330*/  @P0 R2UR UR5, R0 ;  /* 0x00000000000502ca */ /* 0x000fe200000e0000 */
[----:B------:R-:W-:Y:S01]  /*4340*/  VIADD R0, R2, 0xe0 ;  /* 0x000000e002007836 */ /* 0x000fe20000000000 */
[----:B------:R-:W-:-:S04]  /*4350*/  @P0 R2UR UR4, R4 ;  /* 0x00000000040402ca */ /* 0x000fc800000e0000 */
[----:B------:R-:W-:-:S04]  /*4360*/  PRMT R0, RZ, 0x654, R0 ;  /* 0x00000654ff007816 */ /* 0x000fc80000000000 */
[----:B------:R1:W-:Y:S03]  /*4370*/  SYNCS.ARRIVE.TRANS64.RED.A1T0 RZ, [R0+URZ], RZ ;  /* 0x000000ff00ff79a7 */ /* 0x0003e600081004ff */
[----:B------:R-:W-:Y:S02]  /*4380*/  @UP2 UMOV UR58, UR5 ;  /* 0x00000005003a2c82 */ /* 0x000fe40008000000 */
[----:B------:R-:W-:Y:S01]  /*4390*/  @UP2 UMOV UR56, UR4 ;  /* 0x0000000400382c82 */ /* 0x000fe20008000000 */
[----:B------:R-:W-:Y:S05]  /*43a0*/  BRA.U !UP5, `(.L_x_78) ;  /* 0x000000010dd07547 */ /* 0x000fea000b800000 */
[----:B------:R-:W2:Y:S01]  /*43b0*/  LDCU.128 UR12, c[0x0][0xf10] ;  /* 0x0001e200ff0c77ac */ /* 0x000ea20008000c00 */
[----:B------:R-:W3:Y:S01]  /*43c0*/  LDCU UR21, c[0x0][0xf20] ;  /* 0x0001e400ff1577ac */ /* 0x000ee20008000800 */
[----:B------:R-:W4:Y:S01]  /*43d0*/  LDCU UR20, c[0x0][0xf0c] ;  /* 0x0001e180ff1477ac */ /* 0x000f220008000800 */
[----:B------:R-:W1:Y:S01]  /*43e0*/  LDCU.64 UR8, c[0x0][0xf28] ;  /* 0x0001e500ff0877ac */ /* 0x000e620008000a00 */
[----:B--2---:R-:W-:Y:S02]  /*43f0*/  UIMAD.WIDE.U32 UR6, UR60, UR15, URZ ;  /* 0x0000000f3c0672a5 */ /* 0x004fe4000f8e00ff */
[----:B------:R-:W-:Y:S02]  /*4400*/  UIMAD.WIDE.U32 UR4, UR61, UR12, URZ ;  /* 0x0000000c3d0472a5 */ /* 0x000fe4000f8e00ff */
[----:B------:R-:W-:Y:S02]  /*4410*/  UISETP.NE.AND UP0, UPT, UR14, 0x1, UPT ;  /* 0x000000010e00788c */ /* 0x000fe4000bf05270 */
[----:B------:R-:W-:Y:S01]  /*4420*/  UIMAD.WIDE.U32 UR18, UR56, UR15, URZ ;  /* 0x0000000f381272a5 */ /* 0x000fe2000f8e00ff */
[----:B------:R-:W-:-:S02]  /*4430*/  UMOV UR6, UR7 ;  /* 0x0000000700067c82 */ /* 0x000fc40008000000 */
[----:B------:R-:W-:Y:S01]  /*4440*/  UMOV UR4, UR5 ;  /* 0x0000000500047c82 */ /* 0x000fe20008000000 */
[----:B---3--:R-:W-:Y:S02]  /*4450*/  USHF.R.U32.HI UR6, URZ, UR21, UR6 ;  /* 0x00000015ff067299 */ /* 0x008fe40008011606 */
[----:B----4-:R-:W-:Y:S02]  /*4460*/  UISETP.NE.AND UP1, UPT, UR20, 0x1, UPT ;  /* 0x000000011400788c */ /* 0x010fe4000bf25270 */
[----:B------:R-:W-:Y:S02]  /*4470*/  USHF.R.U32.HI UR4, URZ, UR13, UR4 ;  /* 0x0000000dff047299 */ /* 0x000fe40008011604 */
[----:B------:R-:W-:Y:S02]  /*4480*/  USEL UR5, UR60, UR6, !UP0 ;  /* 0x000000063c057287 */ /* 0x000fe4000c000000 */
[----:B------:R-:W-:Y:S02]  /*4490*/  USEL UR6, UR61, UR4, !UP1 ;  /* 0x000000043d067287 */ /* 0x000fe4000c800000 */
[----:B-1----:R-:W-:Y:S01]  /*44a0*/  UIMAD.WIDE.U32 UR10, UR5, UR8, URZ ;  /* 0x00000008050a72a5 */ /* 0x002fe2000f8e00ff */
[----:B------:R-:W-:Y:S01]  /*44b0*/  UMOV UR4, UR19 ;  /* 0x0000001300047c82 */ /* 0x000fe20008000000 */
[----:B------:R-:W-:-:S02]  /*44c0*/  UIMAD.WIDE.U32 UR16, UR58, UR12, URZ ;  /* 0x0000000c3a1072a5 */ /* 0x000fc4000f8e00ff */
        /* <DEDUP_REMOVED lines=34> */
.L_x_78:
[----:B------:R-:W2:Y:S02]  /*46f0*/  LDCU UR4, c[0x0][0xf30] ;  /* 0x0001e600ff0477ac */ /* 0x000ea40008000800 */
[----:B--2---:R-:W-:-:S09]  /*4700*/  UISETP.NE.AND UP0, UPT, UR4, 0x1, UPT ;  /* 0x000000010400788c */ /* 0x004fd2000bf05270 */
[----:B------:R-:W-:Y:S05]  /*4710*/  BRA.U UP0, `(.L_x_79) ;  /* 0x00000001003c7547 */ /* 0x000fea000b800000 */
[----:B------:R-:W2:Y:S01]  /*4720*/  LDCU.128 UR8, c[0x0][0xf10] ;  /* 0x0001e200ff0877ac */ /* 0x000ea20008000c00 */
[----:B------:R-:W3:Y:S01]  /*4730*/  LDCU UR12, c[0x0][0xf0c] ;  /* 0x0001e180ff0c77ac */ /* 0x000ee20008000800 */
[----:B------:R-:W4:Y:S01]  /*4740*/  LDCU UR13, c[0x0][0xf20] ;  /* 0x0001e400ff0d77ac */ /* 0x000f220008000800 */
[----:B--2---:R-:W-:Y:S02]  /*4750*/  UIMAD.WIDE.U32 UR6, UR58, UR8, URZ ;  /* 0x000000083a0672a5 */ /* 0x004fe4000f8e00ff */
[----:B------:R-:W-:Y:S02]  /*4760*/  UIMAD.WIDE.U32 UR4, UR56, UR11, URZ ;  /* 0x0000000b380472a5 */ /* 0x000fe4000f8e00ff */
[----:B---3--:R-:W-:Y:S02]  /*4770*/  UISETP.NE.AND UP0, UPT, UR12, 0x1, UPT ;  /* 0x000000010c00788c */ /* 0x008fe4000bf05270 */
[----:B------:R-:W-:Y:S01]  /*4780*/  UISETP.NE.AND UP1, UPT, UR10, 0x1, UPT ;  /* 0x000000010a00788c */ /* 0x000fe2000bf25270 */
[----:B------:R-:W-:-:S02]  /*4790*/  UMOV UR6, UR7 ;  /* 0x0000000700067c82 */ /* 0x000fc40008000000 */
[----:B------:R-:W-:Y:S01]  /*47a0*/  UMOV UR4, UR5 ;  /* 0x0000000500047c82 */ /* 0x000fe20008000000 */
[----:B------:R-:W-:Y:S02]  /*47b0*/  USHF.R.U32.HI UR9, URZ, UR9, UR6 ;  /* 0x00000009ff097299 */ /* 0x000fe40008011606 */
[----:B----4-:R-:W-:Y:S02]  /*47c0*/  USHF.R.U32.HI UR4, URZ, UR13, UR4 ;  /* 0x0000000dff047299 */ /* 0x010fe40008011604 */
[----:B------:R-:W-:Y:S02]  /*47d0*/  USEL UR5, UR58, UR9, !UP0 ;  /* 0x000000093a057287 */ /* 0x000fe4000c000000 */
[----:B------:R-:W-:-:S04]  /*47e0*/  USEL UR4, UR56, UR4, !UP1 ;  /* 0x0000000438047287 */ /* 0x000fc8000c800000 */
[----:B------:R-:W-:-:S04]  /*47f0*/  UIADD3 UR4, UPT, UPT, UR5, -UR4, URZ ;  /* 0x8000000405047290 */ /* 0x000fc8000fffe0ff */
[----:B------:R-:W-:-:S12]  /*4800*/  UIMAD UR56, UR4, UR10, UR56 ;  /* 0x0000000a043872a4 */ /* 0x000fd8000f8e0238 */
.L_x_79:
[----:B------:R-:W-:Y:S01]  /*4810*/  IADD3 R9, PT, PT, R9, 0x1, RZ ;  /* 0x0000000109097810 */ /* 0x000fe20007ffe0ff */
[----:B------:R-:W-:Y:S06]  /*4820*/  BRA.U UP3, `(.L_x_80) ;  /* 0x0000000503907547 */ /* 0x000fec000b800000 */
[----:B------:R-:W2:Y:S01]  /*4830*/  LDCU UR4, c[0x0][0x38c] ;  /* 0x00007180ff0477ac */ /* 0x000ea20008000800 */
[----:B------:R-:W-:Y:S02]  /*4840*/  PLOP3.LUT P1, PT, PT, PT, PT, 0x80, 0x8 ;  /* 0x000000000008781c */ /* 0x000fe40003f2f070 */
[----:B------:R-:W-:Y:S01]  /*4850*/  SHF.L.U32 R5, R10, 0x1f, RZ ;  /* 0x0000001f0a057819 */ /* 0x000fe200000006ff */
[----:B------:R-:W-:Y:S02]  /*4860*/  ULEA UR57, UR59, UR31, 0x3 ;  /* 0x0000001f3b397291 */ /* 0x000fe4000f8e18ff */
[----:B------:R-:W-:Y:S02]  /*4870*/  ULEA UR11, UR59, UR32, 0x6 ;  /* 0x000000203b0b7291 */ /* 0x000fe4000f8e30ff */
[----:B--2---:R-:W-:-:S06]  /*4880*/  UISETP.GE.AND UP0, UPT, UR4, 0x1, UPT ;  /* 0x000000010400788c */ /* 0x004fcc000bf06270 */
[----:B------:R-:W-:-:S05]  /*4890*/  PLOP3.LUT P0, PT, PT, PT, UP0, 0x80, 0x8 ;  /* 0x000000000008781c */ /* 0x000fca0003f0f008 */
[----:B------:R-:W-:-:S08]  /*48a0*/  @UP0 ULEA UR4, UR29, UR31, 0x3 ;  /* 0x0000001f1d040291 */ /* 0x000fd0000f8e18ff */
[----:B-1----:R-:W-:-:S04]  /*48b0*/  @P0 SHF.L.U32 R0, R3, 0x1f, RZ ;  /* 0x0000001f03000819 */ /* 0x002fc800000006ff */
[----:B------:R1:W2:Y:S01]  /*48c0*/  @P0 SYNCS.PHASECHK.TRANS64.TRYWAIT P1, [UR4], R0 ;  /* 0x00000000ff0005a7 */ /* 0x0002a20008021104 */
[----:B------:R-:W-:-:S04]  /*48d0*/  ULEA.HI UR4, UR25, UR25, URZ, 0x1 ;  /* 0x0000001919047291 */ /* 0x000fc8000f8f08ff */
[----:B------:R-:W-:-:S04]  /*48e0*/  ULOP3.LUT UR4, UR4, 0x7ffffffe, URZ, 0xc0, !UPT ;  /* 0x7ffffffe04047892 */ /* 0x000fc8000f8ec0ff */
[----:B------:R-:W-:-:S04]  /*48f0*/  UIADD3 UR4, UPT, UPT, -UR4, UR25, URZ ;  /* 0x0000001904047290 */ /* 0x000fc8000fffe1ff */
[----:B------:R-:W-:Y:S01]  /*4900*/  ULEA UR45, UR4, UR69, 0x1 ;  /* 0x00000045042d7291 */ /* 0x000fe2000f8e08ff */
[----:B------:R-:W3:Y:S02]  /*4910*/  SYNCS.PHASECHK.TRANS64.TRYWAIT P0, [UR57+0x100], R5 ;  /* 0x00010005ff0075a7 */ /* 0x000ee40008001139 */
[----:B-123--:R-:W-:Y:S09]  /*4920*/  @!P0 BRA `(.L_x_81) ;  /* 0x0000005000188947 */ /* 0x00eff20003800000 */
.L_x_173:
[----:B------:R-:W-:Y:S01]  /*4930*/  UMOV UR33, UR27 ;  /* 0x0000001b00217c82 */ /* 0x000fe20008000000 */
[----:B------:R-:W-:Y:S05]  /*4940*/  BRA.U !UP0, `(.L_x_82) ;  /* 0x0000000508387547 */ /* 0x000fea000b800000 */
[----:B------:R-:W-:Y:S02]  /*4950*/  USHF.R.U32.HI UR4, URZ, 0x1a, UR45 ;  /* 0x0000001aff047899 */ /* 0x000fe4000801162d */
[----:B------:R-:W-:Y:S02]  /*4960*/  UIADD3 UR51, UPT, UPT, UR45, 0x40000000, URZ ;  /* 0x400000002d337890 */ /* 0x000fe4000fffe0ff */
[----:B------:R-:W-:Y:S02]  /*4970*/  ULOP3.LUT UR49, UR45, 0x80000000, URZ, 0x3c, !UPT ;  /* 0x800000002d317892 */ /* 0x000fe4000f8e3cff */
[----:B------:R-:W-:Y:S02]  /*4980*/  UIADD3 UR47, UPT, UPT, UR45, -0x40000000, URZ ;  /* 0xc00000002d2f7890 */ /* 0x000fe4000fffe0ff */
[----:B------:R-:W-:Y:S02]  /*4990*/  ULOP3.LUT UR6, UR4, 0x30, URZ, 0xc0, !UPT ;  /* 0x0000003004067892 */ /* 0x000fe4000f8ec0ff */
[----:B------:R-:W-:-:S02]  /*49a0*/  USHF.R.U32.HI UR5, URZ, 0x1a, UR51 ;  /* 0x0000001aff057899 */ /* 0x000fc40008011633 */
[----:B------:R-:W-:Y:S02]  /*49b0*/  USHF.R.U32.HI UR4, URZ, 0x1a, UR49 ;  /* 0x0000001aff047899 */ /* 0x000fe40008011631 */
[----:B------:R-:W-:Y:S02]  /*49c0*/  USHF.R.U32.HI UR7, URZ, 0x1a, UR47 ;  /* 0x0000001aff077899 */ /* 0x000fe4000801162f */
[----:B------:R-:W-:Y:S02]  /*49d0*/  ULOP3.LUT UR42, UR6, 0x480, URZ, 0xfc, !UPT ;  /* 0x00000480062a7892 */ /* 0x000fe4000f8efcff */
[----:B------:R-:W-:Y:S02]  /*49e0*/  ULOP3.LUT UR6, UR5, 0x30, URZ, 0xc0, !UPT ;  /* 0x0000003005067892 */ /* 0x000fe4000f8ec0ff */
[----:B------:R-:W-:Y:S02]  /*49f0*/  ULOP3.LUT UR5, UR4, 0x30, URZ, 0xc0, !UPT ;  /* 0x0000003004057892 */ /* 0x000fe4000f8ec0ff */
[----:B------:R-:W-:-:S02]  /*4a00*/  ULOP3.LUT UR4, UR7, 0x30, URZ, 0xc0, !UPT ;  /* 0x0000003007047892 */ /* 0x000fc4000f8ec0ff */
[----:B------:R-:W-:Y:S02]  /*4a10*/  ULOP3.LUT UR6, UR6, 0x480, URZ, 0xfc, !UPT ;  /* 0x0000048006067892 */ /* 0x000fe4000f8efcff */
[----:B------:R-:W-:Y:S02]  /*4a20*/  ULOP3.LUT UR5, UR5, 0x480, URZ, 0xfc, !UPT ;  /* 0x0000048005057892 */ /* 0x000fe4000f8efcff */
[----:B------:R-:W-:Y:S02]  /*4a30*/  ULOP3.LUT UR4, UR4, 0x480, URZ, 0xfc, !UPT ;  /* 0x0000048004047892 */ /* 0x000fe4000f8efcff */
[----:B------:R-:W-:Y:S02]  /*4a40*/  UPRMT UR43, UR42, 0x5410, UR67 ;  /* 0x000054102a2b7896 */ /* 0x000fe40008000043 */
[----:B------:R-:W-:Y:S01]  /*4a50*/  UIADD3 UR33, UPT, UPT, UR68, UR27, URZ ;  /* 0x0000001b44217290 */ /* 0x000fe2000fffe0ff */
[----:B------:R-:W-:Y:S01]  /*4a60*/  UMOV UR26, URZ ;  /* 0x000000ff001a7c82 */ /* 0x000fe20008000000 */
[----:B------:R-:W-:Y:S01]  /*4a70*/  UMOV UR28, UR62 ;  /* 0x0000003e001c7c82 */ /* 0x000fe20008000000 */
[----:B------:R-:W-:Y:S01]  /*4a80*/  UMOV UR10, UR29 ;  /* 0x0000001d000a7c82 */ /* 0x000fe20008000000 */
[----:B------:R-:W-:-:S02]  /*4a90*/  UPRMT UR41, UR6, 0x5410, UR66 ;  /* 0x0000541006297896 */ /* 0x000fc40008000042 */
[----:B------:R-:W-:Y:S02]  /*4aa0*/  UPRMT UR37, UR5, 0x5410, UR65 ;  /* 0x0000541005257896 */ /* 0x000fe40008000041 */
[----:B------:R-:W-:Y:S01]  /*4ab0*/  UPRMT UR35, UR4, 0x5410, UR64 ;  /* 0x0000541004237896 */ /* 0x000fe20008000040 */
[----:B------:R-:W-:Y:S01]  /*4ac0*/  UMOV UR42, URZ ;  /* 0x000000ff002a7c82 */ /* 0x000fe20008000000 */
[----:B------:R-:W-:Y:S01]  /*4ad0*/  UMOV UR40, URZ ;  /* 0x000000ff00287c82 */ /* 0x000fe20008000000 */
[----:B------:R-:W-:Y:S01]  /*4ae0*/  UMOV UR36, URZ ;  /* 0x000000ff00247c82 */ /* 0x000fe20008000000 */
[----:B------:R-:W-:-:S08]  /*4af0*/  UMOV UR34, URZ ;  /* 0x000000ff00227c82 */ /* 0x000fd00008000000 */
.L_x_85:
[----:B--2---:R-:W-:Y:S01]  /*4b00*/  ULEA UR7, UR10, UR31, 0x3 ;  /* 0x0000001f0a077291 */ /* 0x004fe2000f8e18ff */
[----:B---3--:R-:W-:Y:S11]  /*4b10*/  @P1 BRA `(.L_x_83) ;  /* 0x00000000000c1947 */ /* 0x008ff60003800000 */
[----:B-1----:R-:W-:Y:S04]  /*4b20*/  SHF.L.U32 R5, R3, 0x1f, RZ ;  /* 0x0000001f03057819 */ /* 0x002fe800000006ff */
[----:B------:R-:W1:Y:S02]  /*4b30*/  SYNCS.PHASECHK.TRANS64.TRYWAIT P0, [UR7], R5 ;  /* 0x00000005ff0075a7 */ /* 0x000e640008001107 */
[----:B-1----:R-:W-:Y:S05]  /*4b40*/  @!P0 BRA `(.L_x_84) ;  /* 0x0000004c00a88947 */ /* 0x002fea0003800000 */
.L_x_83:
[----:B------:R-:W-:Y:S01]  /*4b50*/  UISETP.NE.AND UP0, UPT, UR28, 0x1, UPT ;  /* 0x000000011c00788c */ /* 0x000fe2000bf05270 */
[----:B------:R-:W-:Y:S01]  /*4b60*/  PLOP3.LUT P1, PT, PT, PT, PT, 0x80, 0x8 ;  /* 0x000000000008781c */ /* 0x000fe20003f2f070 */
[----:B------:R-:W-:Y:S02]  /*4b70*/  UIADD3 UR4, UPT, UPT, UR10, 0x1, URZ ;  /* 0x000000010a047890 */ /* 0x000fe4000fffe0ff */
[----:B------:R-:W-:Y:S02]  /*4b80*/  ULEA UR6, UR10, UR53, 0x8 ;  /* 0x000000350a067291 */ /* 0x000fe4000f8e40ff */
[----:B------:R-:W-:Y:S01]  /*4b90*/  UISETP.NE.AND UP1, UPT, UR4, 0x9, UPT ;  /* 0x000000090400788c */ /* 0x000fe2000bf25270 */
[----:B------:R-:W-:Y:S01]  /*4ba0*/  PLOP3.LUT P0, PT, PT, PT, UP0, 0x80, 0x8 ;  /* 0x000000000008781c */ /* 0x000fe20003f0f008 */
[----:B------:R-:W-:Y:S02]  /*4bb0*/  ULEA UR24, UR10, UR54, 0x5 ;  /* 0x000000360a187291 */ /* 0x000fe4000f8e28ff */
[----:B------:R-:W-:Y:S02]  /*4bc0*/  USEL UR5, URZ, 0x1, UP1 ;  /* 0x00000001ff057887 */ /* 0x000fe40008800000 */
[----:B------:R-:W-:Y:S02]  /*4bd0*/  USEL UR29, UR4, URZ, UP1 ;  /* 0x000000ff041d7287 */ /* 0x000fe40008800000 */
[----:B------:R-:W-:Y:S02]  /*4be0*/  ULEA UR22, UR10, UR55, 0x5 ;  /* 0x000000370a167291 */ /* 0x000fe4000f8e28ff */
[----:B------:R-:W-:Y:S01]  /*4bf0*/  @UP0 ULEA UR4, UR29, UR31, 0x3 ;  /* 0x0000001f1d040291 */ /* 0x000fe2000f8e18ff */
[----:B------:R-:W-:Y:S01]  /*4c00*/  LOP3.LUT R3, R3, UR5, RZ, 0x3c, !PT ;  /* 0x0000000503037c12 */ /* 0x000fe2000f8e3cff */
[----:B------:R-:W-:Y:S02]  /*4c10*/  UISETP.NE.U32.AND UP0, UPT, UR26, URZ, UPT ;  /* 0x000000ff1a00728c */ /* 0x000fe4000bf05070 */
[----:B------:R-:W-:Y:S01]  /*4c20*/  UIADD3 UR20, UPT, UPT, UR6, 0x2, URZ ;  /* 0x0000000206147890 */ /* 0x000fe2000fffe0ff */
[----:B-1----:R-:W-:Y:S01]  /*4c30*/  @P0 SHF.L.U32 R0, R3, 0x1f, RZ ;  /* 0x0000001f03000819 */ /* 0x002fe200000006ff */
[----:B------:R-:W-:Y:S02]  /*4c40*/  UIADD3 UR16, UPT, UPT, UR6, 0x4, URZ ;  /* 0x0000000406107890 */ /* 0x000fe4000fffe0ff */
[----:B------:R-:W-:Y:S01]  /*4c50*/  UIADD3 UR12, UPT, UPT, UR6, 0x6, URZ ;  /* 0x00000006060c7890 */ /* 0x000fe2000fffe0ff */
[----:B------:R2:W3:Y:S01]  /*4c60*/  @P0 SYNCS.PHASECHK.TRANS64.TRYWAIT P1, [UR4], R0 ;  /* 0x00000000ff0005a7 */ /* 0x0004e20008021104 */
[----:B------:R-:W-:Y:S02]  /*4c70*/  ULEA UR4, UR10, UR52, 0xa ;  /* 0x000000340a047291 */ /* 0x000fe4000f8e50ff */
[----:B------:R-:W-:Y:S02]  /*4c80*/  UIADD3 UR30, UPT, UPT, UR7, 0x48, URZ ;  /* 0x00000048071e7890 */ /* 0x000fe4000fffe0ff */
[----:B------:R-:W-:Y:S02]  /*4c90*/  UIADD3 UR18, UPT, UPT, UR4, 0x2, URZ ;  /* 0x0000000204127890 */ /* 0x000fe4000fffe0ff */
[----:B------:R-:W-:Y:S02]  /*4ca0*/  UIADD3 UR14, UPT, UPT, UR4, 0x4, URZ ;  /* 0x00000004040e7890 */ /* 0x000fe4000fffe0ff */
[----:B------:R-:W-:Y:S02]  /*4cb0*/  UIADD3 UR8, UPT, UPT, UR4, 0x6, URZ ;  /* 0x0000000604087890 */ /* 0x000fe4000fffe0ff */
[----:B------:R-:W-:Y:S02]  /*4cc0*/  UIADD3 UR27, UPT, UPT, UR27, 0x1, URZ ;  /* 0x000000011b1b7890 */ /* 0x000fe4000fffe0ff */
[----:B------:R-:W-:Y:S01]  /*4cd0*/  UIADD3 UR28, UPT, UPT, UR28, -0x1, URZ ;  /* 0xffffffff1c1c7890 */ /* 0x000fe2000fffe0ff */
[----:B------:R-:W-:Y:S01]  /*4ce0*/  UMOV UR25, 0x4008 ;  /* 0x0000400800197882 */ /* 0x000fe20000000000 */
[----:B------:R-:W-:Y:S01]  /*4cf0*/  UMOV UR23, 0x4008 ;  /* 0x0000400800177882 */ /* 0x000fe20000000000 */
[----:B------:R2:W-:Y:S01]  /*4d00*/  UTCCP.T.S.2CTA.4x32dp128bit tmem[UR32+0x80], gdesc[UR24] ;  /* 0x00008018200079e7 */ /* 0x0005e20009300000 */
[----:B------:R2:W-:Y:S01]  /*4d10*/  UTCCP.T.S.2CTA.4x32dp128bit tmem[UR32+0x84], gdesc[UR22] ;  /* 0x00008416200079e7 */ /* 0x0005e20009300000 */
[----:B------:R-:W-:Y:S01]  /*4d20*/  UMOV UR7, 0x40004040 ;  /* 0x4000404000077882 */ /* 0x000fe20000000000 */
[----:B------:R-:W-:Y:S01]  /*4d30*/  UMOV UR5, 0x40004040 ;  /* 0x4000404000057882 */ /* 0x000fe20000000000 */
[----:B------:R-:W-:Y:S01]  /*4d40*/  UMOV UR21, 0x40004040 ;  /* 0x4000404000157882 */ /* 0x000fe20000000000 */
[----:B------:R2:W-:Y:S01]  /*4d50*/  UTCQMMA.2CTA gdesc[UR4], gdesc[UR6], tmem[UR11], tmem[UR42], idesc[UR43], tmem[UR44], UP0 ;  /* 0x002c2a0604007dea */ /* 0x0005e2000820030b */
[----:B------:R-:W-:Y:S01]  /*4d60*/  UISETP.NE.AND UP0, UPT, UR27, UR33, UPT ;  /* 0x000000211b00728c */ /* 0x000fe2000bf05270 */
[----:B------:R-:W-:Y:S01]  /*4d70*/  UMOV UR19, 0x40004040 ;  /* 0x4000404000137882 */ /* 0x000fe20000000000 */
[----:B------:R-:W-:Y:S01]  /*4d80*/  UMOV UR17, 0x40004040 ;  /* 0x4000404000117882 */ /* 0x000fe20000000000 */
[----:B------:R2:W-:Y:S01]  /*4d90*/  UTCQMMA.2CTA gdesc[UR18], gdesc[UR20], tmem[UR11], tmem[UR40], idesc[UR41], tmem[UR50], UPT ;  /* 0x0032281412007dea */ /* 0x0005e2000ba0030b */
[----:B------:R-:W-:Y:S01]  /*4da0*/  UMOV UR15, 0x40004040 ;  /* 0x40004040000f7882 */ /* 0x000fe20000000000 */
[----:B------:R-:W-:Y:S01]  /*4db0*/  UMOV UR13, 0x40004040 ;  /* 0x40004040000d7882 */ /* 0x000fe20000000000 */
[----:B------:R2:W-:Y:S01]  /*4dc0*/  UTCQMMA.2CTA gdesc[UR14], gdesc[UR16], tmem[UR11], tmem[UR36], idesc[UR37], tmem[UR48], UPT ;  /* 0x003024100e007dea */ /* 0x0005e2000ba0030b */
[----:B------:R-:W-:Y:S01]  /*4dd0*/  UMOV UR9, 0x40004040 ;  /* 0x4000404000097882 */ /* 0x000fe20000000000 */
[----:B------:R-:W-:Y:S01]  /*4de0*/  UMOV UR26, 0x1 ;  /* 0x00000001001a7882 */ /* 0x000fe20000000000 */
[----:B------:R2:W-:Y:S01]  /*4df0*/  UTCQMMA.2CTA gdesc[UR8], gdesc[UR12], tmem[UR11], tmem[UR34], idesc[UR35], tmem[UR46], UPT ;  /* 0x002e220c08007dea */ /* 0x0005e2000ba0030b */
[----:B------:R2:W-:Y:S01]  /*4e00*/  UTCBAR.2CTA.MULTICAST [UR30], URZ, UR38 ;  /* 0x000000ff1e0073e9 */ /* 0x0005e20008200826 */
[----:B------:R-:W-:Y:S01]  /*4e10*/  UMOV UR10, UR29 ;  /* 0x0000001d000a7c82 */ /* 0x000fe20008000000 */
[----:B------:R-:W-:Y:S05]  /*4e20*/  BRA.U UP0, `(.L_x_85) ;  /* 0xfffffffd00347547 */ /* 0x000fea000b83ffff */
.L_x_82:
[----:B--2---:R-:W-:Y:S01]  /*4e30*/  UIADD3 UR4, UPT, UPT, UR57, 0xf0, URZ ;  /* 0x000000f039047890 */ /* 0x004fe2000fffe0ff */
[----:B------:R-:W-:-:S08]  /*4e40*/  UMOV UR27, UR33 ;  /* 0x00000021001b7c82 */ /* 0x000fd00008000000 */
[----:B------:R2:W-:Y:S01]  /*4e50*/  UTCBAR.2CTA.MULTICAST [UR4], URZ, UR63 ;  /* 0x000000ff040073e9 */ /* 0x0005e2000820083f */
[----:B------:R-:W-:Y:S02]  /*4e60*/  NOP ;  /* 0x0000000000007918 */ /* 0x000fe40000000000 */
.L_x_80:
[----:B------:R-:W-:Y:S01]  /*4e70*/  R2UR UR5, R90 ;  /* 0x000000005a0572ca */ /* 0x000fe200000e0000 */
[----:B--2---:R-:W-:Y:S01]  /*4e80*/  UIADD3 UR4, UPT, UPT, UR59, 0x1, URZ ;  /* 0x000000013b047890 */ /* 0x004fe2000fffe0ff */
[----:B------:R-:W-:-:S03]  /*4e90*/  ISETP.NE.AND P0, PT, R9, 0x2, PT ;  /* 0x000000020900780c */ /* 0x000fc60003f05270 */
[----:B------:R-:W-:Y:S01]  /*4ea0*/  UISETP.NE.AND UP0, UPT, UR4, 0x2, UPT ;  /* 0x000000020400788c */ /* 0x000fe2000bf05270 */
[----:B-1----:R-:W-:Y:S02]  /*4eb0*/  SEL R5, RZ, 0x1, P0 ;  /* 0x00000001ff057807 */ /* 0x002fe40000000000 */
[----:B------:R-:W-:Y:S01]  /*4ec0*/  SEL R9, R9, RZ, P0 ;  /* 0x000000ff09097207 */ /* 0x000fe20000000000 */
[----:B------:R-:W-:Y:S01]  /*4ed0*/  USEL UR59, UR4, URZ, UP0 ;  /* 0x000000ff043b7287 */ /* 0x000fe20008000000 */
[----:B------:R-:W-:-:S03]  /*4ee0*/  LOP3.LUT R8, R8, R5, RZ, 0x3c, !PT ;  /* 0x0000000508087212 */ /* 0x000fc600078e3cff */
[----:B------:R-:W-:Y:S02]  /*4ef0*/  UIADD3 UR25, UPT, UPT, UR56, UR5, URZ ;  /* 0x0000000538197290 */ /* 0x000fe4000fffe0ff */
[----:B------:R-:W-:-:S06]  /*4f00*/  USEL UR5, URZ, 0x1, UP0 ;  /* 0x00000001ff057887 */ /* 0x000fcc0008000000 */
[----:B------:R-:W-:Y:S01]  /*4f10*/  LOP3.LUT R10, R10, UR5, RZ, 0x3c, !PT ;  /* 0x000000050a0a7c12 */ /* 0x000fe2000f8e3cff */
[----:B------:R-:W-:Y:S06]  /*4f20*/  BRA.U UP2, `(.L_x_86) ;  /* 0xfffffff102bc7547 */ /* 0x000fec000b83ffff */
[----:B------:R-:W1:Y:S01]  /*4f30*/  S2UR UR8, SR_CgaCtaId ;  /* 0x00000000000879c3 */ /* 0x000e620000008800 */
[----:B------:R-:W-:Y:S01]  /*4f40*/  ELECT P0, URZ, PT ;  /* 0x0000000000ff782f */ /* 0x000fe20003800000 */
[----:B------:R-:W-:Y:S01]  /*4f50*/  HFMA2 R0, -RZ, RZ, 0, 5.9604644775390625e-08 ;  /* 0x00000001ff007431 */ /* 0x000fe200000001ff */
[----:B------:R-:W-:-:S05]  /*4f60*/  UMOV UR4, 0x40 ;  /* 0x0000004000047882 */ /* 0x000fca0000000000 */
[----:B------:R-:W-:Y:S01]  /*4f70*/  UVIRTCOUNT.DEALLOC.SMPOOL 0x80 ;  /* 0x000000800000784c */ /* 0x000fe20000000000 */
[----:B------:R-:W-:Y:S02]  /*4f80*/  UISETP.NE.AND UP0, UPT, UR71, URZ, UPT ;  /* 0x000000ff4700728c */ /* 0x000fe4000bf05270 */
[----:B-1----:R-:W-:-:S09]  /*4f90*/  ULEA UR8, UR8, UR4, 0x18 ;  /* 0x0000000408087291 */ /* 0x002fd2000f8ec0ff */
[----:B------:R1:W-:Y:S01]  /*4fa0*/  @P0 STS.U8 [UR8+0x1c], R0 ;  /* 0x00001c00ff000988 */ /* 0x0003e20008000008 */
[----:B------:R-:W-:Y:S05]  /*4fb0*/  BRA.U UP0, `(.L_x_87) ;  /* 0x0000000100587547 */ /* 0x000fea000b800000 */
[----:B------:R-:W-:Y:S01]  /*4fc0*/  UIADD3 UR5, UPT, UPT, UR31, 0x100, URZ ;  /* 0x000001001f057890 */ /* 0x000fe2000fffe0ff */
[----:B------:R-:W-:-:S03]  /*4fd0*/  SHF.L.U32 R3, R10, 0x1f, RZ ;  /* 0x0000001f0a037819 */ /* 0x000fc600000006ff */
[----:B------:R-:W-:-:S09]  /*4fe0*/  ULEA UR4, UR59, UR5, 0x3 ;  /* 0x000000053b047291 */ /* 0x000fd2000f8e18ff */
[----:B------:R-:W2:Y:S02]  /*4ff0*/  SYNCS.PHASECHK.TRANS64.TRYWAIT P0, [UR4], R3 ;  /* 0x00000003ff0075a7 */ /* 0x000ea40008001104 */
[----:B--2---:R-:W-:Y:S05]  /*5000*/  @!P0 BRA `(.L_x_88) ;  /* 0x0000004800908947 */ /* 0x004fea0003800000 */
.L_x_176:
[----:B------:R-:W-:-:S04]  /*5010*/  UIADD3 UR4, UPT, UPT, UR59, 0x1, URZ ;  /* 0x000000013b047890 */ /* 0x000fc8000fffe0ff */
[----:B------:R-:W-:-:S04]  /*5020*/  UISETP.NE.AND UP1, UPT, UR4, 0x2, UPT ;  /* 0x000000020400788c */ /* 0x000fc8000bf25270 */
[----:B------:R-:W-:Y:S02]  /*5030*/  USEL UR6, URZ, 0x1, UP1 ;  /* 0x00000001ff067887 */ /* 0x000fe40008800000 */
[----:B------:R-:W-:-:S04]  /*5040*/  USEL UR4, UR4, URZ, UP1 ;  /* 0x000000ff04047287 */ /* 0x000fc80008800000 */
[----:B------:R-:W-:Y:S01]  /*5050*/  ULEA UR4, UR4, UR5, 0x3 ;  /* 0x0000000504047291 */ /* 0x000fe2000f8e18ff */
[----:B-1----:R-:W-:-:S04]  /*5060*/  LOP3.LUT R3, R10, UR6, RZ, 0x3c, !PT ;  /* 0x000000060a037c12 */ /* 0x002fc8000f8e3cff */
[----:B------:R-:W-:Y:S01]  /*5070*/  SHF.L.U32 R3, R3, 0x1f, RZ ;  /* 0x0000001f03037819 */ /* 0x000fe200000006ff */
[----:B------:R-:W-:-:S04]  /*5080*/  IMAD.U32 R0, RZ, RZ, UR4 ;  /* 0x00000004ff007e24 */ /* 0x000fc8000f8e00ff */
[----:B------:R1:W2:Y:S03]  /*5090*/  SYNCS.PHASECHK.TRANS64.TRYWAIT P0, [R0+URZ], R3 ;  /* 0x00000003000075a7 */ /* 0x0002a600080011ff */
[----:B--2---:R-:W-:Y:S05]  /*50a0*/  @!P0 NANOSLEEP.SYNCS 0x989680 ;  /* 0x009896800000895d */ /* 0x004fea0003900000 */
[----:B------:R-:W2:Y:S02]  /*50b0*/  @!P0 SYNCS.PHASECHK.TRANS64 P0, [R0+URZ], R3 ;  /* 0x00000003000085a7 */ /* 0x000ea400080010ff */
[----:B--2---:R-:W-:Y:S05]  /*50c0*/  @P0 BRA `(.L_x_89) ;  /* 0x0000000000200947 */ /* 0x004fea0003800000 */
.L_x_90:
[----:B--2---:R2:W4:Y:S02]  /*50d0*/  SYNCS.PHASECHK.TRANS64.TRYWAIT P0, [R0+URZ], R3 ;  /* 0x00000003000075a7 */ /* 0x00452400080011ff */
[----:B----4-:R-:W-:Y:S05]  /*50e0*/  @!P0 NANOSLEEP.SYNCS 0x989680 ;  /* 0x009896800000895d */ /* 0x010fea0003900000 */
[----:B------:R-:W4:Y:S02]  /*50f0*/  @!P0 SYNCS.PHASECHK.TRANS64 P0, [R0+URZ], R3 ;  /* 0x00000003000085a7 */ /* 0x000f2400080010ff */
[----:B----4-:R-:W-:Y:S05]  /*5100*/  @!P0 BRA `(.L_x_90) ;  /* 0xfffffffc00f08947 */ /* 0x010fea000383ffff */
[----:B------:R-:W-:Y:S05]  /*5110*/  BRA `(.L_x_89) ;  /* 0x00000000000c7947 */ /* 0x000fea0003800000 */
.L_x_87:
[----:B------:R-:W-:-:S04]  /*5120*/  UIADD3 UR4, UPT, UPT, UR31, 0x130, URZ ;  /* 0x000001301f047890 */ /* 0x000fc8000fffe0ff */
[----:B------:R-:W-:-:S09]  /*5130*/  UPRMT UR4, UR70, 0x654, UR4 ;  /* 0x0000065446047896 */ /* 0x000fd20008000004 */
[----:B------:R-:W-:Y:S03]  /*5140*/  SYNCS.ARRIVE.TRANS64.RED.A1T0 RZ, [UR4], RZ ;  /* 0x000000ffffff79a7 */ /* 0x000fe60008100404 */
.L_x_89:
[----:B-12---:R-:W-:Y:S01]  /*5150*/  SHF.L.U32 R3, RZ, 0x1f, RZ ;  /* 0x0000001fff037819 */ /* 0x006fe200000006ff */
[----:B------:R-:W-:Y:S01]  /*5160*/  UIADD3 UR4, UPT, UPT, UR31, 0x130, URZ ;  /* 0x000001301f047890 */ /* 0x000fe2000fffe0ff */
[----:B------:R-:W-:Y:S02]  /*5170*/  PLOP3.LUT P0, PT, PT, PT, UP0, 0x80, 0x8 ;  /* 0x000000000008781c */ /* 0x000fe40003f0f008 */
[----:B---3--:R-:W1:Y:S02]  /*5180*/  SYNCS.PHASECHK.TRANS64.TRYWAIT P1, [UR31+0x130], R3 ;  /* 0x00013003ff0075a7 */ /* 0x008e64000802111f */
[----:B-1----:R-:W-:Y:S09]  /*5190*/  @!P1 BRA `(.L_x_91) ;  /* 0x0000004800449947 */ /* 0x002ff20003800000 */
.L_x_178:
[----:B------:R-:W-:Y:S01]  /*51a0*/  @!UP0 UPRMT UR4, UR70, 0x654, UR4 ;  /* 0x0000065446048896 */ /* 0x000fe20008000004 */
[----:B------:R-:W-:Y:S01]  /*51b0*/  UMOV UR5, 0xffff ;  /* 0x0000ffff00057882 */ /* 0x000fe20000000000 */
[----:B------:R-:W-:-:S07]  /*51c0*/  UMOV UR6, 0x1 ;  /* 0x0000000100067882 */ /* 0x000fce0000000000 */
[----:B------:R-:W-:Y:S01]  /*51d0*/  @!P0 SYNCS.ARRIVE.TRANS64.RED.A1T0 RZ, [UR4], RZ ;  /* 0x000000ffffff89a7 */ /* 0x000fe20008100404 */
[----:B------:R-:W-:Y:S01]  /*51e0*/  NOP ;  /* 0x0000000000007918 */ /* 0x000fe20000000000 */
[----:B-1----:R-:W1:Y:S01]  /*51f0*/  LDS R0, [UR8+0x14] ;  /* 0x00001408ff007984 */ /* 0x002e620008000800 */
[----:B------:R-:W-:-:S04]  /*5200*/  ULOP3.LUT UR4, UR32, 0xffff, URZ, 0xc0, !UPT ;  /* 0x0000ffff20047892 */ /* 0x000fc8000f8ec0ff */
[----:B------:R-:W-:-:S04]  /*5210*/  USHF.R.U32.HI UR4, URZ, 0x5, UR4 ;  /* 0x00000005ff047899 */ /* 0x000fc80008011604 */
[----:B------:R-:W-:Y:S02]  /*5220*/  USHF.L.U32 UR5, UR5, UR4, URZ ;  /* 0x0000000405057299 */ /* 0x000fe400080006ff */
[----:B------:R-:W-:-:S04]  /*5230*/  USHF.L.U32 UR4, UR6, UR4, URZ ;  /* 0x0000000406047299 */ /* 0x000fc800080006ff */
[----:B-1----:R-:W-:-:S04]  /*5240*/  LOP3.LUT R0, R0, UR5, RZ, 0xc0, !PT ;  /* 0x0000000500007c12 */ /* 0x002fc8000f8ec0ff */
[----:B------:R-:W-:-:S13]  /*5250*/  ISETP.NE.AND P0, PT, R0, UR5, PT ;  /* 0x0000000500007c0c */ /* 0x000fda000bf05270 */
[----:B------:R-:W-:Y:S05]  /*5260*/  @P0 BRA `(.L_x_92) ;  /* 0x0000000000580947 */ /* 0x000fea0003800000 */
[----:B------:R-:W1:Y:S02]  /*5270*/  LDS R0, [UR8+0x18] ;  /* 0x00001808ff007984 */ /* 0x000e640008000800 */
[----:B-1----:R-:W-:-:S04]  /*5280*/  LOP3.LUT R0, R0, UR4, RZ, 0xc0, !PT ;  /* 0x0000000400007c12 */ /* 0x002fc8000f8ec0ff */
[----:B------:R-:W-:-:S13]  /*5290*/  ISETP.NE.AND P0, PT, R0, UR4, PT ;  /* 0x0000000400007c0c */ /* 0x000fda000bf05270 */
[----:B------:R-:W-:Y:S05]  /*52a0*/  @P0 BRA `(.L_x_93) ;  /* 0x00000000003c0947 */ /* 0x000fea0003800000 */
[----:B------:R-:W1:Y:S01]  /*52b0*/  S2R R2, SR_LANEID ;  /* 0x0000000000027919 */ /* 0x000e620000000000 */
[----:B------:R-:W-:Y:S01]  /*52c0*/  ULOP3.LUT UR5, URZ, UR5, URZ, 0x33, !UPT ;  /* 0x00000005ff057292 */ /* 0x000fe2000f8e33ff */
[----:B------:R-:W-:Y:S01]  /*52d0*/  LOP3.LUT R4, RZ, UR4, RZ, 0x33, !PT ;  /* 0x00000004ff047c12 */ /* 0x000fe2000f8e33ff */
[----:B------:R-:W-:Y:S02]  /*52e0*/  VOTEU.ANY UR4, UPT, PT ;  /* 0x0000000000047886 */ /* 0x000fe400038e0100 */
[----:B------:R-:W-:Y:S01]  /*52f0*/  UFLO.U32 UR4, UR4 ;  /* 0x00000004000472bd */ /* 0x000fe200080e0000 */
[----:B------:R-:W2:Y:S01]  /*5300*/  REDUX UR6, R4 ;  /* 0x00000000040673c4 */ /* 0x000ea20000000000 */
[----:B------:R-:W-:-:S06]  /*5310*/  IMAD.U32 R0, RZ, RZ, UR5 ;  /* 0x00000005ff007e24 */ /* 0x000fcc000f8e00ff */
[----:B------:R3:W-:Y:S01]  /*5320*/  UTCATOMSWS.AND URZ, UR5 ;  /* 0x0000000500ff79e3 */ /* 0x0007e20008000000 */
[----:B------:R-:W4:Y:S01]  /*5330*/  REDUX UR7, R0 ;  /* 0x00000000000773c4 */ /* 0x000f220000000000 */
[----:B-1----:R-:W-:Y:S01]  /*5340*/  ISETP.EQ.U32.AND P0, PT, R2, UR4, PT ;  /* 0x0000000402007c0c */ /* 0x002fe2000bf02070 */
[----:B--2---:R-:W-:Y:S01]  /*5350*/  IMAD.U32 R2, RZ, RZ, UR6 ;  /* 0x00000006ff027e24 */ /* 0x004fe2000f8e00ff */
[----:B----4-:R-:W-:-:S11]  /*5360*/  MOV R3, UR7 ;  /* 0x0000000700037c02 */ /* 0x010fd60008000f00 */
[----:B------:R3:W-:Y:S04]  /*5370*/  @P0 ATOMS.AND RZ, [UR8+0x14], R3 ;  /* 0x00001403ffff098c */ /* 0x0007e8000a800008 */
[----:B------:R3:W-:Y:S01]  /*5380*/  @P0 ATOMS.AND RZ, [UR8+0x18], R2 ;  /* 0x00001802ffff098c */ /* 0x0007e2000a800008 */
[----:B------:R-:W-:Y:S05]  /*5390*/  BRA `(.L_x_94) ;  /* 0x0000000000147947 */ /* 0x000fea0003800000 */
.L_x_93:
[----:B------:R-:W-:Y:S02]  /*53a0*/  MOV R2, 0x53c0 ;  /* 0x000053c000027802 */ /* 0x000fe40000000f00 */
[----:B-----5:R-:W-:Y:S05]  /*53b0*/  CALL.REL.NOINC `($__internal_0_$__cuda_sm10x_tcgen05_guardrail_trap_col_being_dealloced_not_returned_by_alloc) ;  /* 0x0000004800b07944 */ /* 0x020fea0003c00000 */
[----:B------:R-:W-:Y:S05]  /*53c0*/  BRA `(.L_x_94) ;  /* 0x0000000000087947 */ /* 0x000fea0003800000 */
.L_x_92:
[----:B------:R-:W-:Y:S02]  /*53d0*/  MOV R2, 0x53f0 ;  /* 0x000053f000027802 */ /* 0x000fe40000000f00 */
[----:B-----5:R-:W-:Y:S05]  /*53e0*/  CALL.REL.NOINC `($__internal_2_$__cuda_sm10x_tcgen05_guardrail_trap_unallocated_columns_being_dealloced) ;  /* 0x0000004800bc7944 */ /* 0x020fea0003c00000 */
.L_x_94:
[----:B------:R-:W-:Y:S01]  /*53f0*/  NOP ;  /* 0x0000000000007918 */ /* 0x000fe20000000000 */
[----:B---3--:R-:W-:Y:S05]  /*5400*/  EXIT ;  /* 0x000000000000794d */ /* 0x008fea0003800000 */
.L_x_65:
[----:B------:R-:W-:-:S09]  /*5410*/  UISETP.NE.OR UP0, UPT, UR24, 0x3, !UP4 ;  /* 0x000000031800788c */ /* 0x000fd2000e705670 */
[----:B------:R-:W-:Y:S05]  /*5420*/  BRA.U UP0, `(.L_x_95) ;  /* 0x0000000d00fc7547 */ /* 0x000fea000b800000 */
[----:B------:R-:W1:Y:S01]  /*5430*/  S2UR UR6, SR_CgaCtaId ;  /* 0x00000000000679c3 */ /* 0x000e620000008800 */
[----:B------:R-:W2:Y:S01]  /*5440*/  LDCU UR33, c[0x0][0x370] ;  /* 0x00006e00ff2177ac */ /* 0x000ea20008000800 */
[----:B------:R-:W-:Y:S02]  /*5450*/  HFMA2 R13, -RZ, RZ, 0, 0 ;  /* 0x00000000ff0d7431 */ /* 0x000fe400000001ff */
[----:B------:R-:W-:Y:S01]  /*5460*/  IMAD.MOV.U32 R15, RZ, RZ, 0x1 ;  /* 0x00000001ff0f7424 */ /* 0x000fe200078e00ff */
[----:B------:R-:W-:Y:S01]  /*5470*/  MOV R7, 0x2000 ;  /* 0x0000200000077802 */ /* 0x000fe20000000f00 */
[----:B------:R-:W2:Y:S01]  /*5480*/  LDCU.128 UR28, c[0x0][0xf10] ;  /* 0x0001e200ff1c77ac */ /* 0x000ea20008000c00 */
[----:B------:R-:W-:Y:S01]  /*5490*/  IMAD.MOV.U32 R14, RZ, RZ, RZ ;  /* 0x000000ffff0e7224 */ /* 0x000fe200078e00ff */
[----:B------:R-:W3:Y:S01]  /*54a0*/  LDC.64 R16, c[0x0][0x348] ;  /* 0x0000d200ff107b82 */ /* 0x000ee20000000a00 */
[----:B------:R-:W4:Y:S01]  /*54b0*/  LDCU UR32, c[0x0][0x374] ;  /* 0x00006e80ff2077ac */ /* 0x000f220008000800 */
[----:B------:R-:W4:Y:S06]  /*54c0*/  LDCU UR15, c[0x0][0xf0c] ;  /* 0x0001e180ff0f77ac */ /* 0x000f2c0008000800 */
[----:B------:R-:W3:Y:S01]  /*54d0*/  LDC.64 R2, c[0x0][0xc88] ;  /* 0x00032200ff027b82 */ /* 0x000ee20000000a00 */
[----:B------:R-:W4:Y:S01]  /*54e0*/  LDCU UR36, c[0x0][0xf20] ;  /* 0x0001e400ff2477ac */ /* 0x000f220008000800 */
[----:B------:R-:W4:Y:S06]  /*54f0*/  LDCU UR4, c[0x0][0xf30] ;  /* 0x0001e600ff0477ac */ /* 0x000f2c0008000800 */
[----:B------:R-:W3:Y:S01]  /*5500*/  LDC.64 R4, c[0x0][0xc90] ;  /* 0x00032400ff047b82 */ /* 0x000ee20000000a00 */
[----:B------:R-:W-:Y:S01]  /*5510*/  UMOV UR24, 0x400 ;  /* 0x0000040000187882 */ /* 0x000fe20000000000 */
[----:B------:R-:W-:-:S02]  /*5520*/  UPLOP3.LUT UP3, UPT, UPT, UPT, UPT, 0x40, 0x4 ;  /* 0x000000000004789c */ /* 0x000fc40003f6e870 */
[----:B-1----:R-:W-:Y:S02]  /*5530*/  ULEA UR24, UR6, UR24, 0x18 ;  /* 0x0000001806187291 */ /* 0x002fe4000f8ec0ff */
[----:B--2---:R-:W-:Y:S02]  /*5540*/  UIMAD.WIDE.U32 UR6, UR33, UR28, URZ ;  /* 0x0000001c210672a5 */ /* 0x004fe4000f8e00ff */
[----:B----4-:R-:W-:Y:S02]  /*5550*/  UIMAD.WIDE.U32 UR8, UR32, UR31, URZ ;  /* 0x0000001f200872a5 */ /* 0x010fe4000f8e00ff */
[----:B------:R-:W-:Y:S02]  /*5560*/  UISETP.GE.AND UP0, UPT, UR39, 0x1, UPT ;  /* 0x000000012700788c */ /* 0x000fe4000bf06270 */
[----:B------:R-:W-:Y:S01]  /*5570*/  UISETP.NE.AND UP4, UPT, UR39, 0x1, UPT ;  /* 0x000000012700788c */ /* 0x000fe2000bf85270 */
[----:B------:R-:W-:Y:S02]  /*5580*/  UMOV UR6, UR7 ;  /* 0x0000000700067c82 */ /* 0x000fe40008000000 */
[----:B------:R-:W-:Y:S01]  /*5590*/  UMOV UR34, UR9 ;  /* 0x0000000900227c82 */ /* 0x000fe20008000000 */
[----:B------:R-:W1:Y:S01]  /*55a0*/  LDCU.64 UR16, c[0x0][0xf28] ;  /* 0x0001e500ff1077ac */ /* 0x000e620008000a00 */
[----:B------:R-:W-:-:S02]  /*55b0*/  UISETP.NE.AND UP6, UPT, UR15, 0x1, UPT ;  /* 0x000000010f00788c */ /* 0x000fc4000bfc5270 */
[----:B------:R-:W-:Y:S02]  /*55c0*/  UISETP.NE.AND UP5, UPT, UR30, 0x1, UPT ;  /* 0x000000011e00788c */ /* 0x000fe4000bfa5270 */
[----:B------:R-:W-:Y:S02]  /*55d0*/  USHF.R.U32.HI UR35, URZ, UR29, UR6 ;  /* 0x0000001dff237299 */ /* 0x000fe40008011606 */
[----:B------:R-:W-:Y:S02]  /*55e0*/  USHF.R.U32.HI UR34, URZ, UR36, UR34 ;  /* 0x00000024ff227299 */ /* 0x000fe40008011622 */
[----:B------:R-:W-:Y:S01]  /*55f0*/  UISETP.NE.AND UP2, UPT, UR4, 0x1, UPT ;  /* 0x000000010400788c */ /* 0x000fe2000bf45270 */
[----:B------:R-:W-:-:S10]  /*5600*/  UMOV UR12, URZ ;  /* 0x000000ff000c7c82 */ /* 0x000fd40008000000 */
.L_x_104:
[C---:B------:R-:W-:Y:S02]  /*5610*/  LEA R12, R14.reuse, UR24, 0x3 ;  /* 0x000000180e0c7c11 */ /* 0x040fe4000f8e18ff */
[----:B------:R-:W-:Y:S02]  /*5620*/  SHF.L.U32 R9, R13, 0x1f, RZ ;  /* 0x0000001f0d097819 */ /* 0x000fe400000006ff */
[----:B------:R-:W-:Y:S02]  /*5630*/  LEA R10, R14, UR24, 0x4 ;  /* 0x000000180e0a7c11 */ /* 0x000fe4000f8e20ff */
[----:B------:R-:W2:Y:S02]  /*5640*/  SYNCS.PHASECHK.TRANS64.TRYWAIT P0, [R12+URZ+0xd0], R9 ;  /* 0x0000d0090c0075a7 */ /* 0x000ea400080011ff */
[----:B--2-4-:R-:W-:Y:S05]  /*5650*/  @!P0 BRA `(.L_x_96) ;  /* 0x00000044002c8947 */ /* 0x014fea0003800000 */
.L_x_179:
[----:B--2---:R-:W2:Y:S01]  /*5660*/  LDS.128 R8, [R10+0x140] ;  /* 0x000140000a087984 */ /* 0x004ea20000000c00 */
[----:B------:R-:W-:Y:S01]  /*5670*/  UISETP.GE.AND UP0, UPT, UR39, 0x1, UPT ;  /* 0x000000012700788c */ /* 0x000fe2000bf06270 */
[----:B------:R-:W-:Y:S01]  /*5680*/  @!PT LDS RZ, [RZ] ;  /* 0x00000000fffff984 */ /* 0x000fe20000000800 */
[----:B------:R-:W-:Y:S01]  /*5690*/  @!PT LDS RZ, [RZ] ;  /* 0x00000000fffff984 */ /* 0x000fe20000000800 */
[----:B------:R-:W-:Y:S01]  /*56a0*/  @!PT LDS RZ, [RZ] ;  /* 0x00000000fffff984 */ /* 0x000fe20000000800 */
[----:B------:R-:W-:Y:S01]  /*56b0*/  @!PT LDS RZ, [RZ] ;  /* 0x00000000fffff984 */ /* 0x000fe20000000800 */
[----:B------:R4:W-:Y:S06]  /*56c0*/  MEMBAR.ALL.CTA ;  /* 0x0000000000007992 */ /* 0x0009ec0000008000 */
[----:B----4-:R-:W4:Y:S01]  /*56d0*/  FENCE.VIEW.ASYNC.S ;  /* 0x00000000000073c6 */ /* 0x010f220000000000 */
[----:B--2---:R-:W-:Y:S11]  /*56e0*/  LOP3.LUT P0, RZ, R10, 0x1, RZ, 0xc0, !PT ;  /* 0x000000010aff7812 */ /* 0x004ff6000780c0ff */
[----:B------:R-:W-:Y:S02]  /*56f0*/  @!UPT UIADD3 URZ, UPT, UPT, URZ, URZ, URZ ;  /* 0x000000fffffff290 */ /* 0x000fe4000fffe0ff */
[----:B----4-:R-:W-:Y:S01]  /*5700*/  VOTEU.ANY UP1, P0 ;  /* 0x0000000000ff7886 */ /* 0x010fe20000020100 */
[----:B------:R-:W-:Y:S11]  /*5710*/  PLOP3.LUT P0, PT, PT, PT, UP1, 0x80, 0x8 ;  /* 0x000000000008781c */ /* 0x000ff60003f0f018 */
[----:B------:R-:W-:Y:S02]  /*5720*/  @!UPT UIADD3 URZ, UPT, UPT, URZ, URZ, URZ ;  /* 0x000000fffffff290 */ /* 0x000fe4000fffe0ff */
[----:B------:R-:W-:Y:S02]  /*5730*/  @P0 SHF.R.U32.HI R0, RZ, 0x10, R9 ;  /* 0x00000010ff000819 */ /* 0x000fe40000011609 */
[----:B------:R-:W-:Y:S02]  /*5740*/  @P0 MOV R6, R8 ;  /* 0x0000000800060202 */ /* 0x000fe40000000f00 */
[----:B------:R-:W-:Y:S01]  /*5750*/  @P0 R2UR UR4, R0 ;  /* 0x00000000000402ca */ /* 0x000fe200000e0000 */
[----:B------:R-:W-:Y:S01]  /*5760*/  VIADD R0, R12, 0xe0 ;  /* 0x000000e00c007836 */ /* 0x000fe20000000000 */
[----:B------:R-:W-:Y:S02]  /*5770*/  @P0 LOP3.LUT R8, R9, 0xffff, RZ, 0xc0, !PT ;  /* 0x0000ffff09080812 */ /* 0x000fe400078ec0ff */
[----:B------:R-:W-:Y:S02]  /*5780*/  @P0 R2UR UR6, R6 ;  /* 0x00000000060602ca */ /* 0x000fe400000e0000 */
[----:B------:R-:W-:Y:S02]  /*5790*/  PRMT R0, RZ, 0x654, R0 ;  /* 0x00000654ff007816 */ /* 0x000fe40000000000 */
[----:B------:R-:W-:Y:S02]  /*57a0*/  @P0 R2UR UR5, R8 ;  /* 0x00000000080502ca */ /* 0x000fe400000e0000 */
[----:B------:R2:W-:Y:S03]  /*57b0*/  SYNCS.ARRIVE.TRANS64.RED.A1T0 RZ, [R0+URZ], RZ ;  /* 0x000000ff00ff79a7 */ /* 0x0005e600081004ff */
[----:B------:R-:W-:Y:S04]  /*57c0*/  @UP1 UMOV UR26, UR4 ;  /* 0x00000004001a1c82 */ /* 0x000fe80008000000 */
[----:B------:R-:W-:Y:S04]  /*57d0*/  @UP1 UMOV UR14, UR6 ;  /* 0x00000006000e1c82 */ /* 0x000fe80008000000 */
[----:B------:R-:W-:Y:S01]  /*57e0*/  @UP1 UMOV UR13, UR5 ;  /* 0x00000005000d1c82 */ /* 0x000fe20008000000 */
[----:B------:R-:W-:Y:S05]  /*57f0*/  BRA.U !UP0, `(.L_x_97) ;  /* 0x0000000108a47547 */ /* 0x000fea000b800000 */
[----:B------:R-:W-:Y:S02]  /*5800*/  UIMAD.WIDE.U32 UR8, UR13, UR31, URZ ;  /* 0x0000001f0d0872a5 */ /* 0x000fe4000f8e00ff */
[----:B------:R-:W-:Y:S02]  /*5810*/  UIMAD.WIDE.U32 UR10, UR14, UR28, URZ ;  /* 0x0000001c0e0a72a5 */ /* 0x000fe4000f8e00ff */
[----:B------:R-:W-:Y:S02]  /*5820*/  USEL UR4, UR32, UR34, !UP5 ;  /* 0x0000002220047287 */ /* 0x000fe4000e800000 */
[----:B------:R-:W-:Y:S02]  /*5830*/  USEL UR7, UR33, UR35, !UP6 ;  /* 0x0000002321077287 */ /* 0x000fe4000f000000 */
[----:B-1----:R-:W-:Y:S02]  /*5840*/  UIMAD.WIDE.U32 UR18, UR4, UR16, URZ ;  /* 0x00000010041272a5 */ /* 0x002fe4000f8e00ff */
[----:B------:R-:W-:Y:S01]  /*5850*/  UIMAD.WIDE.U32 UR20, UR7, UR16, URZ ;  /* 0x00000010071472a5 */ /* 0x000fe2000f8e00ff */
[----:B------:R-:W-:Y:S02]  /*5860*/  UMOV UR5, UR9 ;  /* 0x0000000900057c82 */ /* 0x000fe40008000000 */
[----:B------:R-:W-:Y:S03]  /*5870*/  USHF.R.U32.HI UR6, URZ, UR36, UR5 ;  /* 0x00000024ff067299 */ /* 0x000fe60008011605 */
[----:B------:R-:W-:Y:S01]  /*5880*/  UMOV UR5, UR11 ;  /* 0x0000000b00057c82 */ /* 0x000fe20008000000 */
[----:B------:R-:W-:Y:S02]  /*5890*/  USEL UR6, UR13, UR6, !UP5 ;  /* 0x000000060d067287 */ /* 0x000fe4000e800000 */
[----:B------:R-:W-:Y:S02]  /*58a0*/  USHF.R.U32.HI UR8, URZ, UR29, UR5 ;  /* 0x0000001dff087299 */ /* 0x000fe40008011605 */
[----:B------:R-:W-:Y:S01]  /*58b0*/  UIMAD.WIDE.U32 UR10, UR6, UR16, URZ ;  /* 0x00000010060a72a5 */ /* 0x000fe2000f8e00ff */
[----:B------:R-:W-:Y:S02]  /*58c0*/  UMOV UR5, UR19 ;  /* 0x0000001300057c82 */ /* 0x000fe40008000000 */
[----:B------:R-:W-:Y:S03]  /*58d0*/  @UP4 USHF.R.U32.HI UR4, URZ, UR17, UR5 ;  /* 0x00000011ff044299 */ /* 0x000fe60008011605 */
[----:B------:R-:W-:Y:S01]  /*58e0*/  UMOV UR5, UR21 ;  /* 0x0000001500057c82 */ /* 0x000fe20008000000 */
[----:B------:R-:W-:Y:S02]  /*58f0*/  UIMAD UR4, UR39, UR4, URZ ;  /* 0x00000004270472a4 */ /* 0x000fe4000f8e02ff */
[----:B------:R-:W-:Y:S02]  /*5900*/  @UP4 USHF.R.U32.HI UR7, URZ, UR17, UR5 ;  /* 0x00000011ff074299 */ /* 0x000fe40008011605 */
[----:B------:R-:W-:Y:S02]  /*5910*/  USEL UR5, UR14, UR8, !UP6 ;  /* 0x000000080e057287 */ /* 0x000fe4000f000000 */
[----:B------:R-:W-:Y:S02]  /*5920*/  UIMAD UR8, UR39, UR7, URZ ;  /* 0x00000007270872a4 */ /* 0x000fe4000f8e02ff */
[----:B------:R-:W-:Y:S03]  /*5930*/  UISETP.GE.AND UP0, UPT, UR6, UR4, UPT ;  /* 0x000000040600728c */ /* 0x000fe6000bf06270 */
[----:B------:R-:W-:Y:S01]  /*5940*/  UMOV UR4, UR11 ;  /* 0x0000000b00047c82 */ /* 0x000fe20008000000 */
[----:B------:R-:W-:Y:S02]  /*5950*/  UISETP.GE.OR UP0, UPT, UR5, UR8, UP0 ;  /* 0x000000080500728c */ /* 0x000fe40008706670 */
[----:B------:R-:W-:Y:S02]  /*5960*/  USHF.R.U32.HI UR4, URZ, UR17, UR4 ;  /* 0x00000011ff047299 */ /* 0x000fe40008011604 */
[----:B------:R-:W-:Y:S02]  /*5970*/  UIMAD.WIDE.U32 UR8, UR5, UR16, URZ ;  /* 0x00000010050872a5 */ /* 0x000fe4000f8e00ff */
[----:B------:R-:W-:Y:S04]  /*5980*/  USEL UR10, UR6, UR4, !UP4 ;  /* 0x00000004060a7287 */ /* 0x000fe8000e000000 */
[----:B------:R-:W-:Y:S01]  /*5990*/  UIADD3 UR11, UPT, UPT, -UR10, URZ, URZ ;  /* 0x000000ff0a0b7290 */ /* 0x000fe2000fffe1ff */
[----:B------:R-:W-:Y:S02]  /*59a0*/  @!UP0 UMOV UR4, UR9 ;  /* 0x0000000900048c82 */ /* 0x000fe40008000000 */
[----:B------:R-:W-:Y:S02]  /*59b0*/  @!UP0 USHF.R.U32.HI UR4, URZ, UR17, UR4 ;  /* 0x00000011ff048299 */ /* 0x000fe40008011604 */
[----:B------:R-:W-:Y:S02]  /*59c0*/  UIMAD UR8, UR39, UR11, UR6 ;  /* 0x0000000b270872a4 */ /* 0x000fe4000f8e0206 */
[----:B------:R-:W-:Y:S04]  /*59d0*/  @!UP0 USEL UR4, UR5, UR4, !UP4 ;  /* 0x0000000405048287 */ /* 0x000fe8000e000000 */
[----:B------:R-:W-:Y:S02]  /*59e0*/  @!UP0 UIMAD UR8, UR7, UR8, UR4 ;  /* 0x00000008070882a4 */ /* 0x000fe4000f8e0204 */
[----:B------:R-:W-:Y:S02]  /*59f0*/  @!UP0 UIADD3 UR9, UPT, UPT, UR10, -UR4, URZ ;  /* 0x800000040a098290 */ /* 0x000fe4000fffe0ff */
[----:B------:R-:W-:Y:S02]  /*5a00*/  UIADD3 UR4, UPT, UPT, -UR5, URZ, URZ ;  /* 0x000000ff05047290 */ /* 0x000fe4000fffe1ff */
[----:B------:R-:W-:Y:S02]  /*5a10*/  UIADD3 UR7, UPT, UPT, -UR6, URZ, URZ ;  /* 0x000000ff06077290 */ /* 0x000fe4000fffe1ff */
[----:B------:R-:W-:Y:S02]  /*5a20*/  @!UP0 UIMAD UR6, UR9, UR39, UR5 ;  /* 0x00000027090682a4 */ /* 0x000fe4000f8e0205 */
[----:B------:R-:W-:Y:S02]  /*5a30*/  UIMAD UR14, UR15, UR4, UR14 ;  /* 0x000000040f0e72a4 */ /* 0x000fe4000f8e020e */
[----:B------:R-:W-:Y:S01]  /*5a40*/  UIMAD UR13, UR30, UR7, UR13 ;  /* 0x000000071e0d72a4 */ /* 0x000fe2000f8e020d */
[----:B------:R-:W-:Y:S02]  /*5a50*/  @!UP0 UMOV UR5, UR8 ;  /* 0x0000000800058c82 */ /* 0x000fe40008000000 */
[----:B------:R-:W-:Y:S02]  /*5a60*/  UIMAD UR14, UR5, UR15, UR14 ;  /* 0x0000000f050e72a4 */ /* 0x000fe4000f8e020e */
[----:B------:R-:W-:Y:S11]  /*5a70*/  UIMAD UR13, UR6, UR30, UR13 ;  /* 0x0000001e060d72a4 */ /* 0x000ff6000f8e020d */
[----:B------:R-:W-:Y:S01]  /*5a80*/  @!UPT UIADD3 URZ, UPT, UPT, URZ, URZ, URZ ;  /* 0x000000fffffff290 */ /* 0x000fe2000fffe0ff */
.L_x_97:
[----:B------:R-:W4:Y:S01]  /*5a90*/  @!UP2 LDCU.128 UR20, c[0x0][0xf10] ;  /* 0x0001e200ff14a7ac */ /* 0x000f220008000c00 */
[C---:B---3--:R-:W-:Y:S02]  /*5aa0*/  ISETP.NE.U32.AND P1, PT, R4.reuse, RZ, PT ;  /* 0x000000ff0400720c */ /* 0x048fe40003f25070 */
[----:B------:R-:W-:Y:S02]  /*5ab0*/  ISETP.NE.U32.AND P0, PT, R4, RZ, PT ;  /* 0x000000ff0400720c */ /* 0x000fe40003f05070 */
[C---:B------:R-:W-:Y:S02]  /*5ac0*/  ISETP.NE.AND.EX P1, PT, R5.reuse, RZ, PT, P1 ;  /* 0x000000ff0500720c */ /* 0x040fe40003f25310 */
[----:B------:R-:W-:Y:S01]  /*5ad0*/  ISETP.NE.AND.EX P0, PT, R5, RZ, PT, P0 ;  /* 0x000000ff0500720c */ /* 0x000fe20003f05300 */
[----:B------:R-:W3:Y:S01]  /*5ae0*/  @!UP2 LDCU UR5, c[0x0][0xf0c] ;  /* 0x0001e180ff05a7ac */ /* 0x000ee20008000800 */
[----:B------:R-:W-:Y:S02]  /*5af0*/  USHF.L.U32 UR11, UR27, 0x7, URZ ;  /* 0x000000071b0b7899 */ /* 0x000fe400080006ff */
[----:B------:R-:W-:Y:S02]  /*5b00*/  USHF.L.U32 UR10, UR25, 0x6, URZ ;  /* 0x00000006190a7899 */ /* 0x000fe400080006ff */
[----:B----4-:R-:W-:Y:S07]  /*5b10*/  UIMAD.WIDE.U32 UR6, UR14, UR20, URZ ;  /* 0x000000140e0672a5 */ /* 0x010fee000f8e00ff */
[----:B------:R-:W-:Y:S01]  /*5b20*/  @!UP2 UMOV UR4, UR7 ;  /* 0x000000070004ac82 */ /* 0x000fe20008000000 */
[----:B---3--:R-:W-:Y:S02]  /*5b30*/  @!UP2 UISETP.NE.AND UP0, UPT, UR5, 0x1, UPT ;  /* 0x000000010500a88c */ /* 0x008fe4000bf05270 */
[----:B------:R-:W-:Y:S02]  /*5b40*/  @!UP2 USHF.R.U32.HI UR4, URZ, UR21, UR4 ;  /* 0x00000015ff04a299 */ /* 0x000fe40008011604 */
[----:B------:R-:W-:Y:S02]  /*5b50*/  UIMAD.WIDE.U32 UR6, UR13, UR23, URZ ;  /* 0x000000170d0672a5 */ /* 0x000fe4000f8e00ff */
[----:B------:R-:W-:Y:S02]  /*5b60*/  @!UP2 USEL UR8, UR14, UR4, !UP0 ;  /* 0x000000040e08a287 */ /* 0x000fe4000c000000 */
[----:B------:R-:W-:Y:S03]  /*5b70*/  @!UP2 UISETP.NE.AND UP0, UPT, UR22, 0x1, UPT ;  /* 0x000000011600a88c */ /* 0x000fe6000bf05270 */
[----:B------:R-:W-:Y:S02]  /*5b80*/  @!UP2 UMOV UR6, UR7 ;  /* 0x000000070006ac82 */ /* 0x000fe40008000000 */
[----:B------:R-:W3:Y:S02]  /*5b90*/  @!UP2 LDCU UR4, c[0x0][0xf20] ;  /* 0x0001e400ff04a7ac */ /* 0x000ee40008000800 */
[----:B---3--:R-:W-:Y:S04]  /*5ba0*/  @!UP2 USHF.R.U32.HI UR6, URZ, UR4, UR6 ;  /* 0x00000004ff06a299 */ /* 0x008fe80008011606 */
[----:B------:R-:W-:Y:S04]  /*5bb0*/  @!UP2 USEL UR6, UR13, UR6, !UP0 ;  /* 0x000000060d06a287 */ /* 0x000fe8000c000000 */
[----:B------:R-:W-:Y:S02]  /*5bc0*/  @!UP2 UIADD3 UR4, UPT, UPT, -UR8, UR6, URZ ;  /* 0x000000060804a290 */ /* 0x000fe4000fffe1ff */
[----:B------:R-:W-:Y:S02]  /*5bd0*/  @!UP2 UIADD3 UR6, UPT, UPT, UR8, -UR6, URZ ;  /* 0x800000060806a290 */ /* 0x000fe4000fffe0ff */
[----:B------:R-:W-:Y:S02]  /*5be0*/  @!UP2 UIMAD UR14, UR4, UR5, UR14 ;  /* 0x00000005040ea2a4 */ /* 0x000fe4000f8e020e */
[----:B------:R-:W-:Y:S01]  /*5bf0*/  @!UP2 UIMAD UR13, UR6, UR22, UR13 ;  /* 0x00000016060da2a4 */ /* 0x000fe2000f8e020d */
[----:B------:R-:W-:Y:S11]  /*5c00*/  BRA.U UP3, `(.L_x_98) ;  /* 0x0000000103107547 */ /* 0x000ff6000b800000 */
[----:B--2---:R-:W-:Y:S04]  /*5c10*/  MOV R0, UR37 ;  /* 0x0000002500007c02 */ /* 0x004fe80008000f00 */
[----:B------:R-:W-:Y:S04]  /*5c20*/  SHF.L.U32 R9, R0, 0x1f, RZ ;  /* 0x0000001f00097819 */ /* 0x000fe800000006ff */
[----:B------:R-:W2:Y:S02]  /*5c30*/  SYNCS.PHASECHK.TRANS64.TRYWAIT P2, [UR24+0xc8], R9 ;  /* 0x0000c809ff0075a7 */ /* 0x000ea40008041118 */
[----:B--2---:R-:W-:Y:S05]  /*5c40*/  @!P2 BRA `(.L_x_99) ;  /* 0x0000003c00c4a947 */ /* 0x004fea0003800000 */
.L_x_98:
[----:B------:R-:W-:Y:S05]  /*5c50*/  @!P1 BRA `(.L_x_100) ;  /* 0x0000000000309947 */ /* 0x000fea0003800000 */
[----:B------:R-:W-:Y:S01]  /*5c60*/  ISETP.NE.U32.AND P1, PT, R2, RZ, PT ;  /* 0x000000ff0200720c */ /* 0x000fe20003f25070 */
[----:B------:R-:W3:Y:S01]  /*5c70*/  LDCU.64 UR4, c[0x0][0x358] ;  /* 0x00006b00ff0477ac */ /* 0x000ee20008000a00 */
[----:B------:R-:W-:Y:S02]  /*5c80*/  IMAD.MOV.U32 R88, RZ, RZ, 0x1 ;  /* 0x00000001ff587424 */ /* 0x000fe400078e00ff */
[----:B------:R-:W-:Y:S11]  /*5c90*/  ISETP.NE.AND.EX P1, PT, R3, RZ, PT, P1 ;  /* 0x000000ff0300720c */ /* 0x000ff60003f25310 */
[----:B------:R-:W-:Y:S02]  /*5ca0*/  @!UPT UIADD3 URZ, UPT, UPT, URZ, URZ, URZ ;  /* 0x000000fffffff290 */ /* 0x000fe4000fffe0ff */
[----:B--2---:R-:W2:Y:S01]  /*5cb0*/  @P1 LDC.64 R8, c[0x0][0xc88] ;  /* 0x00032200ff081b82 */ /* 0x004ea20000000a00 */
[----:B------:R-:W-:Y:S04]  /*5cc0*/  @P1 IMAD R0, R4, UR44, RZ ;  /* 0x0000002c04001c24 */ /* 0x000fe8000f8e02ff */
[----:B--2---:R-:W-:Y:S04]  /*5cd0*/  @P1 IMAD.WIDE R8, R0, 0x4, R8 ;  /* 0x0000000400081825 */ /* 0x004fe800078e0208 */
[----:B------:R-:W-:Y:S01]  /*5ce0*/  HFMA2 R0, -RZ, RZ, 0, 5.9604644775390625e-08 ;  /* 0x00000001ff007431 */ /* 0x000fe200000001ff */
[----:B---3-5:R3:W5:Y:S04]  /*5cf0*/  @P1 LDG.E R41, desc[UR4][R8.64] ;  /* 0x0000000408291981 */ /* 0x028768000c1e1900 */
[----:B------:R-:W-:Y:S01]  /*5d00*/  @!P1 PRMT R88, R0, 0x7610, R88 ;  /* 0x0000761000589816 */ /* 0x000fe20000000058 */
[----:B---3--:R-:W4:Y:S06]  /*5d10*/  @!P1 LDC R41, c[0x0][0xc80] ;  /* 0x00032000ff299b82 */ /* 0x008f2c0000000800 */
.L_x_100:
[----:B----45:R-:W-:Y:S01]  /*5d20*/  @!P0 FSETP.EQ.AND P1, PT, R41, RZ, PT ;  /* 0x000000ff2900820b */ /* 0x030fe20003f22000 */
[----:B------:R-:W-:Y:S01]  /*5d30*/  @!UPT UIADD3 URZ, UPT, UPT, URZ, URZ, URZ ;  /* 0x000000fffffff290 */ /* 0x000fe2000fffe0ff */
[----:B------:R-:W-:Y:S11]  /*5d40*/  @!P0 BRA `(.L_x_101) ;  /* 0x0000000000188947 */ /* 0x000ff60003800000 */
[----:B------:R-:W-:Y:S02]  /*5d50*/  LOP3.LUT P0, RZ, R88, 0xff, RZ, 0xc0, !PT ;  /* 0x000000ff58ff7812 */ /* 0x000fe4000780c0ff */
[----:B------:R-:W-:Y:S04]  /*5d60*/  ISETP.NE.U32.AND P1, PT, R2, RZ, PT ;  /* 0x000000ff0200720c */ /* 0x000fe80003f25070 */
[----:B------:R-:W-:Y:S04]  /*5d70*/  ISETP.NE.AND.EX P1, PT, R3, RZ, PT, P1 ;  /* 0x000000ff0300720c */ /* 0x000fe80003f25310 */
[----:B------:R-:W-:Y:S03]  /*5d80*/  PLOP3.LUT P1, PT, P1, PT, PT, 0x8, 0x80 ;  /* 0x000000000080781c */ /* 0x000fe60000f2e170 */
[----:B------:R-:W-:Y:S11]  /*5d90*/  @P0 FSETP.EQ.AND P1, PT, R41, RZ, PT ;  /* 0x000000ff2900020b */ /* 0x000ff60003f22000 */
[----:B------:R-:W-:Y:S02]  /*5da0*/  @!UPT UIADD3 URZ, UPT, UPT, URZ, URZ, URZ ;  /* 0x000000fffffff290 */ /* 0x000fe4000fffe0ff */
.L_x_101:
[----:B------:R-:W-:Y:S01]  /*5db0*/  ULEA UR4, UR12, UR24, 0x3 ;  /* 0x000000180c047291 */ /* 0x000fe2000f8e18ff */
[----:B--2---:R-:W-:Y:S02]  /*5dc0*/  SHF.L.U32 R9, R15, 0x1f, RZ ;  /* 0x0000001f0f097819 */ /* 0x004fe400000006ff */
[----:B------:R-:W-:Y:S04]  /*5dd0*/  ELECT P0, URZ, PT ;  /* 0x0000000000ff782f */ /* 0x000fe80003800000 */
[----:B------:R-:W-:Y:S02]  /*5de0*/  PLOP3.LUT P1, PT, P1, P0, PT, 0xf2, 0x2f ;  /* 0x00000000002f781c */ /* 0x000fe40000f21e72 */
[----:B------:R-:W2:Y:S11]  /*5df0*/  SYNCS.PHASECHK.TRANS64.TRYWAIT P2, [UR4+0xa8], R9 ;  /* 0x0000a809ff0075a7 */ /* 0x000eb60008041104 */
[----:B------:R-:W-:Y:S05]  /*5e00*/  @!P1 IADD3 R8, P0, PT, R16, 0x980, RZ ;  /* 0x0000098010089810 */ /* 0x000fea0007f1e0ff */
[----:B------:R-:W-:Y:S01]  /*5e10*/  @!P1 IMAD.X R6, RZ, RZ, R17, P0 ;  /* 0x000000ffff069224 */ /* 0x000fe200000e0611 */
[----:B--2---:R-:W-:Y:S07]  /*5e20*/  @!P2 BRA `(.L_x_102) ;  /* 0x0000003c0064a947 */ /* 0x004fee0003800000 */
.L_x_182:
[----:B------:R-:W3:Y:S01]  /*5e30*/  S2UR UR20, SR_CgaCtaId ;  /* 0x00000000001479c3 */ /* 0x000ee20000008800 */
[----:B------:R-:W-:Y:S01]  /*5e40*/  @!P1 R2UR UR7, R6 ;  /* 0x00000000060792ca */ /* 0x000fe200000e0000 */
[----:B------:R-:W-:Y:S01]  /*5e50*/  UIADD3 UR5, UPT, UPT, UR12, 0x1, URZ ;  /* 0x000000010c057890 */ /* 0x000fe2000fffe0ff */
[----:B------:R-:W-:Y:S01]  /*5e60*/  @!P1 R2UR UR6, R8 ;  /* 0x00000000080692ca */ /* 0x000fe200000e0000 */
[----:B------:R-:W-:Y:S01]  /*5e70*/  UIADD3 UR9, UPT, UPT, UR4, 0x90, URZ ;  /* 0x0000009004097890 */ /* 0x000fe2000fffe0ff */
[----:B------:R-:W-:Y:S01]  /*5e80*/  @!P1 IMAD.MOV.U32 R6, RZ, RZ, 0x2000 ;  /* 0x00002000ff069424 */ /* 0x000fe200078e00ff */
[----:B------:R-:W-:Y:S01]  /*5e90*/  UISETP.NE.AND UP0, UPT, UR5, 0x3, UPT ;  /* 0x000000030500788c */ /* 0x000fe2000bf05270 */
[----:B------:R-:W-:Y:S01]  /*5ea0*/  VIADD R14, R14, 0x1 ;  /* 0x000000010e0e7836 */ /* 0x000fe20000000000 */
[----:B------:R-:W-:Y:S01]  /*5eb0*/  UMOV UR22, 0x0 ;  /* 0x0000000000167882 */ /* 0x000fe20000000000 */
[----:B------:R-:W-:Y:S05]  /*5ec0*/  UMOV UR23, 0x10000000 ;  /* 0x1000000000177882 */ /* 0x000fea0000000000 */
[----:B--2---:R-:W-:Y:S01]  /*5ed0*/  IMAD.U32 R9, RZ, RZ, UR7 ;  /* 0x00000007ff097e24 */ /* 0x004fe2000f8e00ff */
[----:B------:R-:W-:Y:S01]  /*5ee0*/  USEL UR7, URZ, 0x1, UP0 ;  /* 0x00000001ff077887 */ /* 0x000fe20008000000 */
[----:B------:R-:W-:Y:S01]  /*5ef0*/  IMAD.U32 R8, RZ, RZ, UR6 ;  /* 0x00000006ff087e24 */ /* 0x000fe2000f8e00ff */
[----:B------:R-:W-:Y:S02]  /*5f00*/  USEL UR6, UR5, URZ, UP0 ;  /* 0x000000ff05067287 */ /* 0x000fe40008000000 */
[----:B------:R-:W-:Y:S01]  /*5f10*/  VOTEU.ALL UP0, P1 ;  /* 0x0000000000ff7886 */ /* 0x000fe20000800000 */
[----:B------:R-:W-:Y:S02]  /*5f20*/  @!P1 R2UR UR19, R9 ;  /* 0x00000000091392ca */ /* 0x000fe400000e0000 */
[----:B------:R-:W-:Y:S02]  /*5f30*/  @!P1 R2UR UR18, R8 ;  /* 0x00000000081292ca */ /* 0x000fe400000e0000 */
[----:B------:R-:W-:Y:S01]  /*5f40*/  @!UP0 ULEA UR5, UR12, UR24, 0xd ;  /* 0x000000180c058291 */ /* 0x000fe2000f8e68ff */
[----:B------:R-:W-:Y:S01]  /*5f50*/  LOP3.LUT R15, R15, UR7, RZ, 0x3c, !PT ;  /* 0x000000070f0f7c12 */ /* 0x000fe2000f8e3cff */
[----:B---3--:R-:W-:Y:S02]  /*5f60*/  UPRMT UR20, UR20, 0x654, UR9 ;  /* 0x0000065414147896 */ /* 0x008fe40008000009 */
[----:B------:R-:W-:Y:S01]  /*5f70*/  @!UP0 UIADD3 UR8, UPT, UPT, UR5, 0x200, URZ ;  /* 0x0000020005088890 */ /* 0x000fe2000fffe0ff */
[----:B------:R-:W-:Y:S01]  /*5f80*/  SHF.L.U32 R0, R15, 0x1f, RZ ;  /* 0x0000001f0f007819 */ /* 0x000fe200000006ff */
[----:B------:R-:W-:Y:S01]  /*5f90*/  VOTEU.ALL UP0, P1 ;  /* 0x0000000000ff7886 */ /* 0x000fe20000800000 */
[----:B------:R-:W-:Y:S01]  /*5fa0*/  UMOV UR12, UR44 ;  /* 0x0000002c000c7c82 */ /* 0x000fe20008000000 */
[----:B------:R-:W-:Y:S05]  /*5fb0*/  ULEA UR5, UR6, UR24, 0x3 ;  /* 0x0000001806057291 */ /* 0x000fea000f8e18ff */
[----:B------:R2:W-:Y:S01]  /*5fc0*/  @!UP0 UTMALDG.3D [UR8], [UR18], desc[UR22] ;  /* 0x00001608120085b4 */ /* 0x0005e20008011000 */
[----:B------:R2:W-:Y:S01]  /*5fd0*/  @!P1 SYNCS.ARRIVE.TRANS64.RED.A0TR RZ, [UR4+0x90], R6 ;  /* 0x00009006ffff99a7 */ /* 0x0005e20008300404 */
[----:B------:R-:W-:Y:S02]  /*5fe0*/  SYNCS.ARRIVE.TRANS64.RED.A1T0 RZ, [UR20], RZ ;  /* 0x000000ffffff79a7 */ /* 0x000fe40008100414 */
[----:B------:R-:W3:Y:S02]  /*5ff0*/  SYNCS.PHASECHK.TRANS64.TRYWAIT P0, [UR5+0xa8], R0 ;  /* 0x0000a800ff0075a7 */ /* 0x000ee40008001105 */
[----:B--23--:R-:W-:Y:S05]  /*6000*/  @!P0 BRA `(.L_x_103) ;  /* 0x0000003c00048947 */ /* 0x00cfea0003800000 */
.L_x_184:
[----:B------:R-:W3:Y:S01]  /*6010*/  S2UR UR12, SR_CgaCtaId ;  /* 0x00000000000c79c3 */ /* 0x000ee20000008800 */
[----:B------:R-:W-:Y:S01]  /*6020*/  UIADD3 UR9, UPT, UPT, UR5, 0x90, URZ ;  /* 0x0000009005097890 */ /* 0x000fe2000fffe0ff */
[----:B------:R-:W-:Y:S01]  /*6030*/  @!P1 IADD3 R6, P0, PT, R16, 0x980, RZ ;  /* 0x0000098010069810 */ /* 0x000fe20007f1e0ff */
[----:B------:R-:W-:Y:S01]  /*6040*/  UPLOP3.LUT UP3, UPT, UPT, UPT, UPT, 0x80, 0x8 ;  /* 0x000000000008789c */ /* 0x000fe20003f6f070 */
[----:B------:R-:W-:Y:S01]  /*6050*/  R2UR UR23, R90 ;  /* 0x000000005a1772ca */ /* 0x000fe200000e0000 */
[----:B------:R-:W-:Y:S01]  /*6060*/  UMOV UR20, 0x0 ;  /* 0x0000000000147882 */ /* 0x000fe20000000000 */
[----:B------:R-:W-:Y:S01]  /*6070*/  @!P1 R2UR UR7, R6 ;  /* 0x00000000060792ca */ /* 0x000fe200000e0000 */
[----:B--2---:R-:W-:Y:S01]  /*6080*/  @!P1 IMAD.X R0, RZ, RZ, R17, P0 ;  /* 0x000000ffff009224 */ /* 0x004fe200000e0611 */
[----:B------:R-:W-:Y:S01]  /*6090*/  UMOV UR21, 0x10000000 ;  /* 0x1000000000157882 */ /* 0x000fe20000000000 */
[----:B------:R-:W-:Y:S01]  /*60a0*/  VOTEU.ALL UP0, P1 ;  /* 0x0000000000ff7886 */ /* 0x000fe20000800000 */
[----:B------:R-:W-:Y:S02]  /*60b0*/  R2UR UR22, R91 ;  /* 0x000000005b1672ca */ /* 0x000fe400000e0000 */
[----:B------:R-:W-:Y:S02]  /*60c0*/  @!P1 R2UR UR4, R0 ;  /* 0x00000000000492ca */ /* 0x000fe400000e0000 */
[----:B------:R-:W-:Y:S01]  /*60d0*/  @!UP0 UIADD3 UR10, UPT, UPT, UR10, 0x20, URZ ;  /* 0x000000200a0a8890 */ /* 0x000fe2000fffe0ff */
[C---:B------:R-:W-:Y:S02]  /*60e0*/  ISETP.NE.AND P0, PT, R14.reuse, 0x2, PT ;  /* 0x000000020e00780c */ /* 0x040fe40003f05270 */
[----:B------:R-:W-:Y:S02]  /*60f0*/  UIADD3 UR25, UPT, UPT, UR13, UR23, URZ ;  /* 0x000000170d197290 */ /* 0x000fe4000fffe0ff */
[----:B------:R-:W-:Y:S01]  /*6100*/  IMAD.U32 R8, RZ, RZ, UR7 ;  /* 0x00000007ff087e24 */ /* 0x000fe2000f8e00ff */
[----:B------:R-:W-:Y:S02]  /*6110*/  SEL R0, RZ, 0x1, P0 ;  /* 0x00000001ff007807 */ /* 0x000fe40000000000 */
[----:B------:R-:W-:Y:S01]  /*6120*/  SEL R14, R14, RZ, P0 ;  /* 0x000000ff0e0e7207 */ /* 0x000fe20000000000 */
[----:B------:R-:W-:Y:S01]  /*6130*/  UIADD3 UR27, UPT, UPT, UR14, UR22, URZ ;  /* 0x000000160e1b7290 */ /* 0x000fe2000fffe0ff */
[----:B------:R-:W-:Y:S01]  /*6140*/  @!P1 R2UR UR18, R8 ;  /* 0x00000000081292ca */ /* 0x000fe200000e0000 */
[----:B------:R-:W-:Y:S01]  /*6150*/  IMAD.U32 R9, RZ, RZ, UR4 ;  /* 0x00000004ff097e24 */ /* 0x000fe2000f8e00ff */
[----:B------:R-:W-:Y:S01]  /*6160*/  @!UP0 ULEA UR4, UR6, UR24, 0xd ;  /* 0x0000001806048291 */ /* 0x000fe2000f8e68ff */
[----:B------:R-:W-:Y:S03]  /*6170*/  LOP3.LUT R13, R13, R0, RZ, 0x3c, !PT ;  /* 0x000000000d0d7212 */ /* 0x000fe600078e3cff */
[----:B------:R-:W-:Y:S01]  /*6180*/  @!P1 R2UR UR19, R9 ;  /* 0x00000000091392ca */ /* 0x000fe200000e0000 */
[----:B------:R-:W-:Y:S02]  /*6190*/  @!UP0 UIADD3 UR8, UPT, UPT, UR4, 0x200, URZ ;  /* 0x0000020004088890 */ /* 0x000fe4000fffe0ff */
[----:B---3--:R-:W-:Y:S01]  /*61a0*/  UPRMT UR4, UR12, 0x654, UR9 ;  /* 0x000006540c047896 */ /* 0x008fe20008000009 */
[----:B------:R-:W-:Y:S02]  /*61b0*/  VOTEU.ALL UP0, P1 ;  /* 0x0000000000ff7886 */ /* 0x000fe40000800000 */
[----:B------:R-:W-:Y:S01]  /*61c0*/  UMOV UR12, UR44 ;  /* 0x0000002c000c7c82 */ /* 0x000fe20008000000 */
[----:B------:R-:W-:Y:S06]  /*61d0*/  UMOV UR44, UR26 ;  /* 0x0000001a002c7c82 */ /* 0x000fec0008000000 */
[----:B------:R2:W-:Y:S01]  /*61e0*/  @!UP0 UTMALDG.3D [UR8], [UR18], desc[UR20] ;  /* 0x00001408120085b4 */ /* 0x0005e20008011000 */
[----:B------:R4:W-:Y:S01]  /*61f0*/  @!P1 SYNCS.ARRIVE.TRANS64.RED.A0TR RZ, [UR5+0x90], R7 ;  /* 0x00009007ffff99a7 */ /* 0x0009e20008300405 */
[----:B------:R-:W-:Y:S01]  /*6200*/  SYNCS.ARRIVE.TRANS64.RED.A1T0 RZ, [UR4], RZ ;  /* 0x000000ffffff79a7 */ /* 0x000fe20008100404 */
[----:B------:R-:W-:Y:S04]  /*6210*/  UIADD3 UR4, UPT, UPT, UR6, 0x1, URZ ;  /* 0x0000000106047890 */ /* 0x000fe8000fffe0ff */
[----:B------:R-:W-:Y:S04]  /*6220*/  UISETP.NE.AND UP0, UPT, UR4, 0x3, UPT ;  /* 0x000000030400788c */ /* 0x000fe8000bf05270 */
[----:B------:R-:W-:Y:S06]  /*6230*/  USEL UR5, URZ, 0x1, UP0 ;  /* 0x00000001ff057887 */ /* 0x000fec0008000000 */
[----:B------:R-:W-:Y:S01]  /*6240*/  LOP3.LUT R15, R15, UR5, RZ, 0x3c, !PT ;  /* 0x000000050f0f7c12 */ /* 0x000fe2000f8e3cff */
[----:B--2---:R-:W-:Y:S01]  /*6250*/  USEL UR12, UR4, URZ, UP0 ;  /* 0x000000ff040c7287 */ /* 0x004fe20008000000 */
[----:B------:R-:W-:Y:S11]  /*6260*/  BRA.U UP1, `(.L_x_104) ;  /* 0xfffffff101e87547 */ /* 0x000ff6000b83ffff */
[----:B------:R-:W-:Y:S01]  /*6270*/  UIADD3 UR24, UPT, UPT, UR24, 0xa8, URZ ;  /* 0x000000a818187890 */ /* 0x000fe2000fffe0ff */
[----:B------:R-:W-:-:S03]  /*6280*/  SHF.L.U32 R3, R15, 0x1f, RZ ;  /* 0x0000001f0f037819 */ /* 0x000fc600000006ff */
[----:B------:R-:W-:-:S09]  /*6290*/  ULEA UR4, UR12, UR24, 0x3 ;  /* 0x000000180c047291 */ /* 0x000fd2000f8e18ff */
[----:B------:R-:W2:Y:S02]  /*62a0*/  SYNCS.PHASECHK.TRANS64.TRYWAIT P0, [UR4], R3 ;  /* 0x00000003ff0075a7 */ /* 0x000ea40008001104 */
[----:B--2---:R-:W-:Y:S05]  /*62b0*/  @!P0 BRA `(.L_x_105) ;  /* 0x0000003800708947 */ /* 0x004fea0003800000 */
.L_x_186:
[----:B------:R-:W-:-:S04]  /*62c0*/  UIADD3 UR4, UPT, UPT, UR12, 0x1, URZ ;  /* 0x000000010c047890 */ /* 0x000fc8000fffe0ff */
[----:B------:R-:W-:-:S04]  /*62d0*/  UISETP.NE.AND UP0, UPT, UR4, 0x3, UPT ;  /* 0x000000030400788c */ /* 0x000fc8000bf05270 */
[----:B------:R-:W-:Y:S02]  /*62e0*/  USEL UR6, URZ, 0x1, UP0 ;  /* 0x00000001ff067887 */ /* 0x000fe40008000000 */
[----:B------:R-:W-:-:S04]  /*62f0*/  USEL UR4, UR4, URZ, UP0 ;  /* 0x000000ff04047287 */ /* 0x000fc80008000000 */
[----:B------:R-:W-:Y:S01]  /*6300*/  ULEA UR5, UR4, UR24, 0x3 ;  /* 0x0000001804057291 */ /* 0x000fe2000f8e18ff */
[----:B------:R-:W-:-:S04]  /*6310*/  LOP3.LUT R15, R15, UR6, RZ, 0x3c, !PT ;  /* 0x000000060f0f7c12 */ /* 0x000fc8000f8e3cff */
[----:B--2---:R-:W-:-:S04]  /*6320*/  SHF.L.U32 R3, R15, 0x1f, RZ ;  /* 0x0000001f0f037819 */ /* 0x004fc800000006ff */
[----:B------:R-:W2:Y:S02]  /*6330*/  SYNCS.PHASECHK.TRANS64.TRYWAIT P0, [UR5], R3 ;  /* 0x00000003ff0075a7 */ /* 0x000ea40008001105 */
[----:B--2---:R-:W-:Y:S05]  /*6340*/  @!P0 BRA `(.L_x_106) ;  /* 0x0000003800648947 */ /* 0x004fea0003800000 */
.L_x_188:
[----:B------:R-:W-:-:S04]  /*6350*/  UIADD3 UR4, UPT, UPT, UR4, 0x1, URZ ;  /* 0x0000000104047890 */ /* 0x000fc8000fffe0ff */
[----:B------:R-:W-:-:S04]  /*6360*/  UISETP.NE.AND UP0, UPT, UR4, 0x3, UPT ;  /* 0x000000030400788c */ /* 0x000fc8000bf05270 */
[----:B------:R-:W-:Y:S02]  /*6370*/  USEL UR5, URZ, 0x1, UP0 ;  /* 0x00000001ff057887 */ /* 0x000fe40008000000 */
[----:B------:R-:W-:-:S04]  /*6380*/  USEL UR4, UR4, URZ, UP0 ;  /* 0x000000ff04047287 */ /* 0x000fc80008000000 */
[----:B------:R-:W-:Y:S01]  /*6390*/  ULEA UR4, UR4, UR24, 0x3 ;  /* 0x0000001804047291 */ /* 0x000fe2000f8e18ff */
[----:B--2---:R-:W-:-:S04]  /*63a0*/  LOP3.LUT R3, R15, UR5, RZ, 0x3c, !PT ;  /* 0x000000050f037c12 */ /* 0x004fc8000f8e3cff */
[----:B------:R-:W-:Y:S01]  /*63b0*/  SHF.L.U32 R3, R3, 0x1f, RZ ;  /* 0x0000001f03037819 */ /* 0x000fe200000006ff */
[----:B------:R-:W-:-:S07]  /*63c0*/  IMAD.U32 R0, RZ, RZ, UR4 ;  /* 0x00000004ff007e24 */ /* 0x000fce000f8e00ff */
.L_x_107:
[----:B--2---:R2:W3:Y:S02]  /*63d0*/  SYNCS.PHASECHK.TRANS64.TRYWAIT P0, [R0+URZ], R3 ;  /* 0x00000003000075a7 */ /* 0x0044e400080011ff */
[----:B---3--:R-:W-:Y:S05]  /*63e0*/  @!P0 NANOSLEEP.SYNCS 0x989680 ;  /* 0x009896800000895d */ /* 0x008fea0003900000 */
[----:B------:R-:W3:Y:S02]  /*63f0*/  @!P0 SYNCS.PHASECHK.TRANS64 P0, [R0+URZ], R3 ;  /* 0x00000003000085a7 */ /* 0x000ee400080010ff */
[----:B-1-3--:R-:W-:Y:S05]  /*6400*/  @P0 EXIT ;  /* 0x000000000000094d */ /* 0x00afea0003800000 */
[----:B------:R-:W-:Y:S05]  /*6410*/  BRA `(.L_x_107) ;  /* 0xfffffffc00ec7947 */ /* 0x000fea000383ffff */
.L_x_95:
[----:B------:R-:W-:-:S06]  /*6420*/  UISETP.GE.AND UP0, UPT, UR24, 0x4, UPT ;  /* 0x000000041800788c */ /* 0x000fcc000bf06270 */
[----:B------:R-:W-:-:S13]  /*6430*/  PLOP3.LUT P0, PT, PT, PT, UP0, 0x80, 0x8 ;  /* 0x000000000008781c */ /* 0x000fda0003f0f008 */
[----:B------:R-:W-:Y:S05]  /*6440*/  @!P0 EXIT ;  /* 0x000000000000894d */ /* 0x000fea0003800000 */
[----:B------:R-:W1:Y:S08]  /*6450*/  S2UR UR4, SR_CgaCtaId ;  /* 0x00000000000479c3 */ /* 0x000e700000008800 */
[----:B------:R-:W-:Y:S01]  /*6460*/  BAR.SYNC.DEFER_BLOCKING 0x6, 0xa0 ;  /* 0x0182800000007b1d */ /* 0x000fe20000010000 */
[C---:B------:R-:W-:Y:S01]  /*6470*/  IMAD.SHL.U32 R5, R95.reuse, 0x20, RZ ;  /* 0x000000205f057824 */ /* 0x040fe200078e00ff */
[C---:B------:R-:W-:Y:S01]  /*6480*/  LOP3.LUT R96, R95.reuse, 0x2, RZ, 0xc0, !PT ;  /* 0x000000025f607812 */ /* 0x040fe200078ec0ff */
[C---:B------:R-:W-:Y:S01]  /*6490*/  IMAD.SHL.U32 R100, R95.reuse, 0x4, RZ ;  /* 0x000000045f647824 */ /* 0x040fe200078e00ff */
[C---:B------:R-:W-:Y:S01]  /*64a0*/  LOP3.LUT R101, R95.reuse, 0x60, RZ, 0xc0, !PT ;  /* 0x000000605f657812 */ /* 0x040fe200078ec0ff */
[----:B------:R-:W-:Y:S01]  /*64b0*/  IMAD.U32 R37, R95, 0x10000, RZ ;  /* 0x000100005f257824 */ /* 0x000fe200078e00ff */
[----:B------:R-:W-:-:S02]  /*64c0*/  UMOV UR47, 0x400 ;  /* 0x00000400002f7882 */ /* 0x000fc40000000000 */
[----:B------:R-:W2:Y:S01]  /*64d0*/  LDC.64 R80, c[0x0][0xc88] ;  /* 0x00032200ff507b82 */ /* 0x000ea20000000a00 */
[----:B------:R-:W-:Y:S01]  /*64e0*/  LOP3.LUT R7, R5, 0xc0, RZ, 0xc0, !PT ;  /* 0x000000c005077812 */ /* 0x000fe200078ec0ff */
[----:B------:R-:W-:Y:S01]  /*64f0*/  HFMA2 R36, -RZ, RZ, 0, 0 ;  /* 0x00000000ff247431 */ /* 0x000fe200000001ff */
[----:B------:R-:W-:Y:S01]  /*6500*/  LOP3.LUT R95, R95, 0x4, RZ, 0xc0, !PT ;  /* 0x000000045f5f7812 */ /* 0x000fe200078ec0ff */
[----:B------:R-:W-:Y:S01]  /*6510*/  IMAD.MOV.U32 R98, RZ, RZ, RZ ;  /* 0x000000ffff627224 */ /* 0x000fe200078e00ff */
[----:B------:R-:W-:Y:S01]  /*6520*/  LOP3.LUT R100, R7, 0x18, R100, 0xf8, !PT ;  /* 0x0000001807647812 */ /* 0x000fe200078ef864 */
[----:B------:R-:W-:Y:S01]  /*6530*/  IMAD.MOV.U32 R94, RZ, RZ, RZ ;  /* 0x000000ffff5e7224 */ /* 0x000fe200078e00ff */
[----:B------:R-:W-:Y:S01]  /*6540*/  LOP3.LUT R37, R37, 0x600000, RZ, 0xc0, !PT ;  /* 0x0060000025257812 */ /* 0x000fe200078ec0ff */
[----:B------:R-:W3:Y:S01]  /*6550*/  LDC.64 R82, c[0x0][0xc90] ;  /* 0x00032400ff527b82 */ /* 0x000ee20000000a00 */
[----:B------:R-:W-:Y:S01]  /*6560*/  IADD3 R99, PT, PT, -R95, 0x2, RZ ;  /* 0x000000025f637810 */ /* 0x000fe20007ffe1ff */
[----:B------:R-:W-:Y:S01]  /*6570*/  IMAD.MOV R96, RZ, RZ, -R96 ;  /* 0x000000ffff607224 */ /* 0x000fe200078e0a60 */
[----:B------:R-:W-:Y:S01]  /*6580*/  LOP3.LUT R100, R100, 0xf20, R5, 0xf8, !PT ;  /* 0x00000f2064647812 */ /* 0x000fe200078ef805 */
[----:B------:R-:W4:Y:S01]  /*6590*/  LDCU UR62, c[0x0][0x370] ;  /* 0x00006e00ff3e77ac */ /* 0x000f220008000800 */
[----:B------:R-:W-:Y:S01]  /*65a0*/  MOV R97, RZ ;  /* 0x000000ff00617202 */ /* 0x000fe20000000f00 */
[----:B------:R-:W-:Y:S01]  /*65b0*/  IMAD.SHL.U32 R99, R99, 0x10, RZ ;  /* 0x0000001063637824 */ /* 0x000fe200078e00ff */
[----:B------:R-:W-:Y:S01]  /*65c0*/  IADD3 R95, PT, PT, -R95, RZ, RZ ;  /* 0x000000ff5f5f7210 */ /* 0x000fe20007ffe1ff */
[----:B-1----:R-:W-:Y:S01]  /*65d0*/  ULEA UR47, UR4, UR47, 0x18 ;  /* 0x0000002f042f7291 */ /* 0x002fe2000f8ec0ff */
[----:B------:R-:W1:Y:S01]  /*65e0*/  LDC.64 R78, c[0x0][0xcb0] ;  /* 0x00032c00ff4e7b82 */ /* 0x000e620000000a00 */
[----:B------:R-:W-:Y:S01]  /*65f0*/  UMOV UR54, 0x1 ;  /* 0x0000000100367882 */ /* 0x000fe20000000000 */
[----:B------:R-:W-:Y:S01]  /*6600*/  UMOV UR46, URZ ;  /* 0x000000ff002e7c82 */ /* 0x000fe20008000000 */
[----:B------:R-:W-:Y:S01]  /*6610*/  UIADD3 UR4, UPT, UPT, UR47, 0x200, URZ ;  /* 0x000002002f047890 */ /* 0x000fe2000fffe0ff */
[----:B------:R-:W1:Y:S04]  /*6620*/  LDCU UR42, c[0x0][0xf0c] ;  /* 0x0001e180ff2a77ac */ /* 0x000e680008000800 */
[----:B------:R-:W4:Y:S01]  /*6630*/  LDS R0, [UR47+0x160] ;  /* 0x0001602fff007984 */ /* 0x000f220008000800 */
[----:B------:R-:W1:Y:S01]  /*6640*/  LDC.64 R76, c[0x0][0xca8] ;  /* 0x00032a00ff4c7b82 */ /* 0x000e620000000a00 */
[----:B------:R-:W-:Y:S01]  /*6650*/  LEA R100, R100, UR4, 0x1 ;  /* 0x0000000464647c11 */ /* 0x000fe2000f8e08ff */
[----:B------:R-:W1:Y:S01]  /*6660*/  LDCU UR38, c[0x0][0xf30] ;  /* 0x0001e600ff2677ac */ /* 0x000e620008000800 */
[----:B------:R-:W1:Y:S01]  /*6670*/  LDCU.64 UR60, c[0x0][0xc88] ;  /* 0x00019100ff3c77ac */ /* 0x000e620008000a00 */
[----:B------:R-:W1:Y:S01]  /*6680*/  LDCU.64 UR40, c[0x0][0xf28] ;  /* 0x0001e500ff2877ac */ /* 0x000e620008000a00 */
[----:B------:R-:W1:Y:S01]  /*6690*/  LDCU.128 UR56, c[0x0][0xf10] ;  /* 0x0001e200ff3877ac */ /* 0x000e620008000c00 */
[----:B------:R-:W1:Y:S01]  /*66a0*/  LDCU UR55, c[0x0][0x374] ;  /* 0x00006e80ff3777ac */ /* 0x000e620008000800 */
[----:B------:R-:W-:Y:S01]  /*66b0*/  UMOV UR53, URZ ;  /* 0x000000ff00357c82 */ /* 0x000fe20008000000 */
[----:B------:R-:W-:Y:S01]  /*66c0*/  UMOV UR52, URZ ;  /* 0x000000ff00347c82 */ /* 0x000fe20008000000 */
[----:B----4-:R-:W-:-:S02]  /*66d0*/  IMAD.IADD R37, R0, 0x1, R37 ;  /* 0x0000000100257824 */ /* 0x010fc400078e0225 */
[----:B--23--:R-:W-:-:S07]  /*66e0*/  IMAD.U32 R0, RZ, RZ, UR4 ;  /* 0x00000004ff007e24 */ /* 0x00cfce000f8e00ff */
.L_x_138:
[C---:B------:R-:W-:Y:S02]  /*66f0*/  LEA R3, R94.reuse, UR47, 0x3 ;  /* 0x0000002f5e037c11 */ /* 0x040fe4000f8e18ff */
[----:B------:R-:W-:Y:S02]  /*6700*/  SHF.L.U32 R0, R97, 0x1f, RZ ;  /* 0x0000001f61007819 */ /* 0x000fe400000006ff */
[----:B------:R-:W-:Y:S02]  /*6710*/  LEA R5, R94, UR47, 0x4 ;  /* 0x0000002f5e057c11 */ /* 0x000fe4000f8e20ff */
[----:B------:R-:W2:Y:S02]  /*6720*/  SYNCS.PHASECHK.TRANS64.TRYWAIT P0, [R3+URZ+0xd0], R0 ;  /* 0x0000d000030075a7 */ /* 0x000ea400080011ff */
[----:B-12---:R-:W-:Y:S05]  /*6730*/  @!P0 BRA `(.L_x_108) ;  /* 0x0000003400808947 */ /* 0x006fea0003800000 */
.L_x_189:
[----:B------:R-:W3:Y:S01]  /*6740*/  LDS.128 R4, [R5+0x140] ;  /* 0x0001400005047984 */ /* 0x000ee20000000c00 */
[----:B------:R-:W-:Y:S01]  /*6750*/  UISETP.GE.AND UP0, UPT, UR39, 0x1, UPT ;  /* 0x000000012700788c */ /* 0x000fe2000bf06270 */
[----:B------:R-:W-:Y:S01]  /*6760*/  @!PT LDS RZ, [RZ] ;  /* 0x00000000fffff984 */ /* 0x000fe20000000800 */
[----:B------:R-:W-:Y:S01]  /*6770*/  @!PT LDS RZ, [RZ] ;  /* 0x00000000fffff984 */ /* 0x000fe20000000800 */
[----:B------:R-:W-:Y:S01]  /*6780*/  @!PT LDS RZ, [RZ] ;  /* 0x00000000fffff984 */ /* 0x000fe20000000800 */
[----:B------:R-:W-:Y:S01]  /*6790*/  @!PT LDS RZ, [RZ] ;  /* 0x00000000fffff984 */ /* 0x000fe20000000800 */
[----:B------:R4:W-:Y:S06]  /*67a0*/  MEMBAR.ALL.CTA ;  /* 0x0000000000007992 */ /* 0x0009ec0000008000 */
[----:B----4-:R-:W4:Y:S01]  /*67b0*/  FENCE.VIEW.ASYNC.S ;  /* 0x00000000000073c6 */ /* 0x010f220000000000 */
[----:B---3--:R-:W-:Y:S11]  /*67c0*/  LOP3.LUT P0, RZ, R6, 0x1, RZ, 0xc0, !PT ;  /* 0x0000000106ff7812 */ /* 0x008ff6000780c0ff */
[----:B------:R-:W-:Y:S02]  /*67d0*/  @!UPT UIADD3 URZ, UPT, UPT, URZ, URZ, URZ ;  /* 0x000000fffffff290 */ /* 0x000fe4000fffe0ff */
[----:B----4-:R-:W-:Y:S01]  /*67e0*/  VOTEU.ANY UP1, P0 ;  /* 0x0000000000ff7886 */ /* 0x010fe20000020100 */
[----:B------:R-:W-:Y:S01]  /*67f0*/  PLOP3.LUT P0, PT, PT, PT, UP1, 0x80, 0x8 ;  /* 0x000000000008781c */ /* 0x000fe20003f0f018 */
[----:B------:R-:W-:Y:S06]  /*6800*/  UP2UR UR4, UPR, URZ, 0x2 ;  /* 0x00000002ff047883 */ /* 0x000fec0008000000 */
[----:B------:R-:W-:Y:S06]  /*6810*/  IMAD.U32 R102, RZ, RZ, UR4 ;  /* 0x00000004ff667e24 */ /* 0x000fec000f8e00ff */
[----:B--2---:R-:W-:Y:S02]  /*6820*/  @P0 SHF.R.U32.HI R0, RZ, 0x10, R5 ;  /* 0x00000010ff000819 */ /* 0x004fe40000011605 */
        /* <DEDUP_REMOVED lines=12> */
[----:B------:R-:W3:Y:S01]  /*68f0*/  LDCU UR12, c[0x0][0xf20] ;  /* 0x0001e400ff0c77ac */ /* 0x000ee20008000800 */
[----:B-1----:R-:W-:Y:S02]  /*6900*/  UIMAD.WIDE.U32 UR4, UR55, UR59, URZ ;  /* 0x0000003b370472a5 */ /* 0x002fe4000f8e00ff */
[----:B------:R-:W-:Y:S02]  /*6910*/  UIMAD.WIDE.U32 UR6, UR62, UR56, URZ ;  /* 0x000000383e0672a5 */ /* 0x000fe4000f8e00ff */
[----:B------:R-:W-:Y:S02]  /*6920*/  UISETP.NE.AND UP0, UPT, UR58, 0x1, UPT ;  /* 0x000000013a00788c */ /* 0x000fe4000bf05270 */
[----:B------:R-:W-:Y:S02]  /*6930*/  UIMAD.WIDE.U32 UR8, UR36, UR59, URZ ;  /* 0x0000003b240872a5 */ /* 0x000fe4000f8e00ff */
[----:B------:R-:W-:Y:S02]  /*6940*/  UIMAD.WIDE.U32 UR10, UR37, UR56, URZ ;  /* 0x00000038250a72a5 */ /* 0x000fe4000f8e00ff */
[----:B------:R-:W-:Y:S02]  /*6950*/  UISETP.NE.AND UP1, UPT, UR42, 0x1, UPT ;  /* 0x000000012a00788c */ /* 0x000fe4000bf25270 */
[----:B------:R-:W-:Y:S01]  /*6960*/  UISETP.NE.AND UP2, UPT, UR39, 0x1, UPT ;  /* 0x000000012700788c */ /* 0x000fe2000bf45270 */
[----:B------:R-:W-:Y:S02]  /*6970*/  UMOV UR4, UR5 ;  /* 0x0000000500047c82 */ /* 0x000fe40008000000 */
[----:B---3--:R-:W-:Y:S03]  /*6980*/  USHF.R.U32.HI UR5, URZ, UR12, UR4 ;  /* 0x0000000cff057299 */ /* 0x008fe60008011604 */
[----:B------:R-:W-:Y:S02]  /*6990*/  UMOV UR4, UR7 ;  /* 0x0000000700047c82 */ /* 0x000fe40008000000 */
[----:B------:R-:W-:Y:S02]  /*69a0*/  USHF.R.U32.HI UR7, URZ, UR57, UR4 ;  /* 0x00000039ff077299 */ /* 0x000fe40008011604 */
[----:B------:R-:W-:Y:S02]  /*69b0*/  USEL UR4, UR55, UR5, !UP0 ;  /* 0x0000000537047287 */ /* 0x000fe4000c000000 */
[----:B------:R-:W-:Y:S01]  /*69c0*/  USEL UR7, UR62, UR7, !UP1 ;  /* 0x000000073e077287 */ /* 0x000fe2000c800000 */
[----:B------:R-:W-:Y:S01]  /*69d0*/  UMOV UR5, UR9 ;  /* 0x0000000900057c82 */ /* 0x000fe20008000000 */
[----:B------:R-:W-:Y:S02]  /*69e0*/  UIMAD.WIDE.U32 UR8, UR4, UR40, URZ ;  /* 0x00000028040872a5 */ /* 0x000fe4000f8e00ff */
[----:B------:R-:W-:Y:S03]  /*69f0*/  USHF.R.U32.HI UR6, URZ, UR12, UR5 ;  /* 0x0000000cff067299 */ /* 0x000fe60008011605 */
[----:B------:R-:W-:Y:S01]  /*6a00*/  UMOV UR5, UR11 ;  /* 0x0000000b00057c82 */ /* 0x000fe20008000000 */
[----:B------:R-:W-:Y:S02]  /*6a10*/  UIMAD.WIDE.U32 UR10, UR7, UR40, URZ ;  /* 0x00000028070a72a5 */ /* 0x000fe4000f8e00ff */
[----:B------:R-:W-:Y:S02]  /*6a20*/  USHF.R.U32.HI UR12, URZ, UR57, UR5 ;  /* 0x00000039ff0c7299 */ /* 0x000fe40008011605 */
[----:B------:R-:W-:Y:S01]  /*6a30*/  USEL UR6, UR36, UR6, !UP0 ;  /* 0x0000000624067287 */ /* 0x000fe2000c000000 */
[----:B------:R-:W-:Y:S02]  /*6a40*/  UMOV UR5, UR9 ;  /* 0x0000000900057c82 */ /* 0x000fe40008000000 */
[----:B------:R-:W-:Y:S01]  /*6a50*/  UMOV UR10, UR11 ;  /* 0x0000000b000a7c82 */ /* 0x000fe20008000000 */
[----:B------:R-:W-:Y:S02]  /*6a60*/  @UP2 USHF.R.U32.HI UR4, URZ, UR41, UR5 ;  /* 0x00000029ff042299 */ /* 0x000fe40008011605 */
[----:B------:R-:W-:Y:S02]  /*6a70*/  @UP2 USHF.R.U32.HI UR7, URZ, UR41, UR10 ;  /* 0x00000029ff072299 */ /* 0x000fe4000801160a */
[----:B------:R-:W-:Y:S02]  /*6a80*/  UIMAD UR4, UR39, UR4, URZ ;  /* 0x00000004270472a4 */ /* 0x000fe4000f8e02ff */
[----:B------:R-:W-:Y:S02]  /*6a90*/  UIMAD.WIDE.U32 UR10, UR6, UR40, URZ ;  /* 0x00000028060a72a5 */ /* 0x000fe4000f8e00ff */
[----:B------:R-:W-:Y:S02]  /*6aa0*/  USEL UR5, UR37, UR12, !UP1 ;  /* 0x0000000c25057287 */ /* 0x000fe4000c800000 */
[----:B------:R-:W-:Y:S02]  /*6ab0*/  UIMAD UR8, UR39, UR7, URZ ;  /* 0x00000007270872a4 */ /* 0x000fe4000f8e02ff */
[----:B------:R-:W-:Y:S03]  /*6ac0*/  UISETP.GE.AND UP0, UPT, UR6, UR4, UPT ;  /* 0x000000040600728c */ /* 0x000fe6000bf06270 */
[----:B------:R-:W-:Y:S01]  /*6ad0*/  UMOV UR4, UR11 ;  /* 0x0000000b00047c82 */ /* 0x000fe20008000000 */
[----:B------:R-:W-:Y:S02]  /*6ae0*/  UISETP.GE.OR UP0, UPT, UR5, UR8, UP0 ;  /* 0x000000080500728c */ /* 0x000fe40008706670 */
[----:B------:R-:W-:Y:S02]  /*6af0*/  USHF.R.U32.HI UR4, URZ, UR41, UR4 ;  /* 0x00000029ff047299 */ /* 0x000fe40008011604 */
[----:B------:R-:W-:Y:S02]  /*6b00*/  UIMAD.WIDE.U32 UR8, UR5, UR40, URZ ;  /* 0x00000028050872a5 */ /* 0x000fe4000f8e00ff */
[----:B------:R-:W-:Y:S02]  /*6b10*/  USEL UR11, UR6, UR4, !UP2 ;  /* 0x00000004060b7287 */ /* 0x000fe4000d000000 */
[----:B------:R-:W-:Y:S02]  /*6b20*/  UIADD3 UR8, UPT, UPT, -UR5, URZ, URZ ;  /* 0x000000ff05087290 */ /* 0x000fe4000fffe1ff */
[----:B------:R-:W-:Y:S01]  /*6b30*/  UIADD3 UR10, UPT, UPT, -UR11, URZ, URZ ;  /* 0x000000ff0b0a7290 */ /* 0x000fe2000fffe1ff */
[----:B------:R-:W-:Y:S01]  /*6b40*/  @!UP0 UMOV UR4, UR9 ;  /* 0x0000000900048c82 */ /* 0x000fe20008000000 */
[----:B------:R-:W-:Y:S02]  /*6b50*/  UIADD3 UR9, UPT, UPT, -UR6, URZ, URZ ;  /* 0x000000ff06097290 */ /* 0x000fe4000fffe1ff */
[----:B------:R-:W-:Y:S02]  /*6b60*/  @!UP0 USHF.R.U32.HI UR4, URZ, UR41, UR4 ;  /* 0x00000029ff048299 */ /* 0x000fe40008011604 */
[----:B------:R-:W-:Y:S02]  /*6b70*/  UIMAD UR10, UR39, UR10, UR6 ;  /* 0x0000000a270a72a4 */ /* 0x000fe4000f8e0206 */
[----:B------:R-:W-:Y:S04]  /*6b80*/  @!UP0 USEL UR4, UR5, UR4, !UP2 ;  /* 0x0000000405048287 */ /* 0x000fe8000d000000 */
[----:B------:R-:W-:Y:S02]  /*6b90*/  @!UP0 UIMAD UR10, UR7, UR10, UR4 ;  /* 0x0000000a070a82a4 */ /* 0x000fe4000f8e0204 */
[----:B------:R-:W-:Y:S02]  /*6ba0*/  @!UP0 UIADD3 UR11, UPT, UPT, UR11, -UR4, URZ ;  /* 0x800000040b0b8290 */ /* 0x000fe4000fffe0ff */
[----:B------:R-:W-:Y:S02]  /*6bb0*/  UIMAD UR7, UR42, UR8, UR37 ;  /* 0x000000082a0772a4 */ /* 0x000fe4000f8e0225 */
[----:B------:R-:W-:Y:S02]  /*6bc0*/  @!UP0 UIMAD UR6, UR11, UR39, UR5 ;  /* 0x000000270b0682a4 */ /* 0x000fe4000f8e0205 */
[----:B------:R-:W-:Y:S01]  /*6bd0*/  UIMAD UR4, UR58, UR9, UR36 ;  /* 0x000000093a0472a4 */ /* 0x000fe2000f8e0224 */
[----:B------:R-:W-:Y:S02]  /*6be0*/  @!UP0 UMOV UR5, UR10 ;  /* 0x0000000a00058c82 */ /* 0x000fe40008000000 */
[----:B------:R-:W-:Y:S02]  /*6bf0*/  UIMAD UR37, UR5, UR42, UR7 ;  /* 0x0000002a052572a4 */ /* 0x000fe4000f8e0207 */
[----:B------:R-:W-:Y:S11]  /*6c00*/  UIMAD UR36, UR6, UR58, UR4 ;  /* 0x0000003a062472a4 */ /* 0x000ff6000f8e0204 */
[----:B------:R-:W-:Y:S01]  /*6c10*/  @!UPT UIADD3 URZ, UPT, UPT, URZ, URZ, URZ ;  /* 0x000000fffffff290 */ /* 0x000fe2000fffe0ff */
.L_x_109:
[----:B-1----:R-:W-:Y:S01]  /*6c20*/  UISETP.NE.AND UP0, UPT, UR38, 0x1, UPT ;  /* 0x000000012600788c */ /* 0x002fe2000bf05270 */
[----:B------:R-:W-:Y:S01]  /*6c30*/  IADD3 R94, PT, PT, R94, 0x1, RZ ;  /* 0x000000015e5e7810 */ /* 0x000fe20007ffe0ff */
[----:B------:R-:W-:Y:S02]  /*6c40*/  UIADD3 UR11, UPT, UPT, UR47, 0x200, URZ ;  /* 0x000002002f0b7890 */ /* 0x000fe4000fffe0ff */
[----:B------:R-:W-:Y:S02]  /*6c50*/  USHF.L.U32 UR50, UR27, 0x7, URZ ;  /* 0x000000071b327899 */ /* 0x000fe400080006ff */
[----:B------:R-:W-:Y:S05]  /*6c60*/  USHF.L.U32 UR49, UR25, 0x6, URZ ;  /* 0x0000000619317899 */ /* 0x000fea00080006ff */
[----:B------:R-:W1:Y:S01]  /*6c70*/  @!UP0 LDCU.128 UR12, c[0x0][0xf10] ;  /* 0x0001e200ff0c87ac */ /* 0x000e620008000c00 */
[----:B------:R-:W3:Y:S01]  /*6c80*/  @!UP0 LDCU UR5, c[0x0][0xf0c] ;  /* 0x0001e180ff0587ac */ /* 0x000ee20008000800 */
[----:B------:R-:W4:Y:S01]  /*6c90*/  @!UP0 LDCU UR10, c[0x0][0xf20] ;  /* 0x0001e400ff0a87ac */ /* 0x000f220008000800 */
[----:B-1----:R-:W-:Y:S02]  /*6ca0*/  UIMAD.WIDE.U32 UR8, UR37, UR12, URZ ;  /* 0x0000000c250872a5 */ /* 0x002fe4000f8e00ff */
[----:B------:R-:W-:Y:S02]  /*6cb0*/  UIMAD.WIDE.U32 UR6, UR36, UR15, URZ ;  /* 0x0000000f240672a5 */ /* 0x000fe4000f8e00ff */
[----:B------:R-:W-:Y:S03]  /*6cc0*/  @!UP0 UISETP.NE.AND UP1, UPT, UR14, 0x1, UPT ;  /* 0x000000010e00888c */ /* 0x000fe6000bf25270 */
[----:B------:R-:W-:Y:S01]  /*6cd0*/  @!UP0 UMOV UR4, UR9 ;  /* 0x0000000900048c82 */ /* 0x000fe20008000000 */
[----:B---3--:R-:W-:Y:S02]  /*6ce0*/  @!UP0 UISETP.NE.AND UP2, UPT, UR5, 0x1, UPT ;  /* 0x000000010500888c */ /* 0x008fe4000bf45270 */
[----:B------:R-:W-:Y:S01]  /*6cf0*/  @!UP0 USHF.R.U32.HI UR4, URZ, UR13, UR4 ;  /* 0x0000000dff048299 */ /* 0x000fe20008011604 */
[----:B------:R-:W-:Y:S02]  /*6d00*/  @!UP0 UMOV UR6, UR7 ;  /* 0x0000000700068c82 */ /* 0x000fe40008000000 */
[----:B----4-:R-:W-:Y:S02]  /*6d10*/  @!UP0 USHF.R.U32.HI UR6, URZ, UR10, UR6 ;  /* 0x0000000aff068299 */ /* 0x010fe40008011606 */
[----:B------:R-:W-:Y:S02]  /*6d20*/  @!UP0 USEL UR7, UR37, UR4, !UP2 ;  /* 0x0000000425078287 */ /* 0x000fe4000d000000 */
[----:B------:R-:W-:Y:S04]  /*6d30*/  @!UP0 USEL UR6, UR36, UR6, !UP1 ;  /* 0x0000000624068287 */ /* 0x000fe8000c800000 */
[----:B------:R-:W-:Y:S02]  /*6d40*/  @!UP0 UIADD3 UR4, UPT, UPT, -UR7, UR6, URZ ;  /* 0x0000000607048290 */ /* 0x000fe4000fffe1ff */
[----:B------:R-:W-:Y:S02]  /*6d50*/  @!UP0 UIADD3 UR6, UPT, UPT, UR7, -UR6, URZ ;  /* 0x8000000607068290 */ /* 0x000fe4000fffe0ff */
[----:B------:R-:W-:Y:S02]  /*6d60*/  @!UP0 UIMAD UR37, UR4, UR5, UR37 ;  /* 0x00000005042582a4 */ /* 0x000fe4000f8e0225 */
[----:B------:R-:W-:Y:S02]  /*6d70*/  @!UP0 UIMAD UR36, UR6, UR14, UR36 ;  /* 0x0000000e062482a4 */ /* 0x000fe4000f8e0224 */
[----:B------:R-:W-:Y:S09]  /*6d80*/  ULOP3.LUT UP0, URZ, UR11, 0x1b0, URZ, 0xc0, !UPT ;  /* 0x000001b00bff7892 */ /* 0x000ff2000f80c0ff */
[----:B------:R-:W-:Y:S05]  /*6d90*/  BRA.U !UP0, `(.L_x_110) ;  /* 0x00000001087c7547 */ /* 0x000fea000b800000 */
[----:B------:R-:W1:Y:S01]  /*6da0*/  LDCU.64 UR8, c[0x4][0x80] ;  /* 0x01001000ff0877ac */ /* 0x000e620008000a00 */
[----:B------:R-:W-:Y:S01]  /*6db0*/  MOV R2, 0x0 ;  /* 0x0000000000027802 */ /* 0x000fe20000000f00 */
[----:B------:R-:W-:Y:S02]  /*6dc0*/  HFMA2 R12, -RZ, RZ, 0, 5.9604644775390625e-08 ;  /* 0x00000001ff0c7431 */ /* 0x000fe400000001ff */
[----:B------:R-:W-:Y:S01]  /*6dd0*/  IMAD.MOV.U32 R8, RZ, RZ, 0x70 ;  /* 0x00000070ff087424 */ /* 0x000fe200078e00ff */
[----:B------:R3:W4:Y:S01]  /*6de0*/  LDC.64 R14, c[0x4][R2] ;  /* 0x01000000020e7b82 */ /* 0x0007220000000a00 */
[----:B------:R-:W2:Y:S01]  /*6df0*/  LDCU.64 UR6, c[0x4][0x88] ;  /* 0x01001100ff0677ac */ /* 0x000ea20008000a00 */
[----:B------:R-:W-:Y:S01]  /*6e00*/  IMAD.MOV.U32 R13, RZ, RZ, RZ ;  /* 0x000000ffff0d7224 */ /* 0x000fe200078e00ff */
[----:B------:R-:W2:Y:S01]  /*6e10*/  LDCU.64 UR4, c[0x4][0x8] ;  /* 0x01000100ff0477ac */ /* 0x000ea20008000a00 */
[----:B-1----:R-:W-:Y:S01]  /*6e20*/  MOV R5, UR9 ;  /* 0x0000000900057c02 */ /* 0x002fe20008000f00 */
[----:B------:R-:W-:Y:S01]  /*6e30*/  IMAD.U32 R4, RZ, RZ, UR8 ;  /* 0x00000008ff047e24 */ /* 0x000fe2000f8e00ff */
[----:B--2---:R-:W-:Y:S01]  /*6e40*/  MOV R7, UR7 ;  /* 0x0000000700077c02 */ /* 0x004fe20008000f00 */
[----:B------:R-:W-:Y:S01]  /*6e50*/  IMAD.U32 R6, RZ, RZ, UR6 ;  /* 0x00000006ff067e24 */ /* 0x000fe2000f8e00ff */
[----:B------:R-:W-:Y:S01]  /*6e60*/  MOV R11, UR5 ;  /* 0x00000005000b7c02 */ /* 0x000fe20008000f00 */
[----:B------:R-:W-:Y:S02]  /*6e70*/  IMAD.U32 R10, RZ, RZ, UR4 ;  /* 0x00000004ff0a7e24 */ /* 0x000fe4000f8e00ff */
[----:B------:R-:W-:Y:S07]  /*6e80*/  LEPC R20, `(.L_x_111) ;  /* 0x000000001014794e */ /* 0x000fee0000000000 */
[----:B---345:R-:W-:Y:S05]  /*6e90*/  CALL.ABS.NOINC R14 ;  /* 0x000000000e007343 */ /* 0x038fea0003c00000 */
.L_x_111:
[----:B------:R-:W1:Y:S01]  /*6ea0*/  LDCU.64 UR8, c[0x4][0x80] ;  /* 0x01001000ff0877ac */ /* 0x000e620008000a00 */
[----:B------:R-:W2:Y:S01]  /*6eb0*/  LDC.64 R2, c[0x4][R2] ;  /* 0x0100000002027b82 */ /* 0x000ea20000000a00 */
[----:B------:R-:W-:Y:S02]  /*6ec0*/  HFMA2 R12, -RZ, RZ, 0, 5.9604644775390625e-08 ;  /* 0x00000001ff0c7431 */ /* 0x000fe400000001ff */
[----:B------:R-:W-:Y:S02]  /*6ed0*/  IMAD.MOV.U32 R8, RZ, RZ, 0x70 ;  /* 0x00000070ff087424 */ /* 0x000fe400078e00ff */
[----:B------:R-:W-:Y:S01]  /*6ee0*/  IMAD.MOV.U32 R13, RZ, RZ, RZ ;  /* 0x000000ffff0d7224 */ /* 0x000fe200078e00ff */
[----:B------:R-:W3:Y:S01]  /*6ef0*/  LDCU.64 UR6, c[0x4][0x88] ;  /* 0x01001100ff0677ac */ /* 0x000ee20008000a00 */
[----:B------:R-:W4:Y:S01]  /*6f00*/  LDCU.64 UR4, c[0x4][0x8] ;  /* 0x01000100ff0477ac */ /* 0x000f220008000a00 */
[----:B-1----:R-:W-:Y:S02]  /*6f10*/  MOV R4, UR8 ;  /* 0x0000000800047c02 */ /* 0x002fe40008000f00 */
[----:B------:R-:W-:Y:S02]  /*6f20*/  MOV R5, UR9 ;  /* 0x0000000900057c02 */ /* 0x000fe40008000f00 */
[----:B---3--:R-:W-:Y:S01]  /*6f30*/  MOV R7, UR7 ;  /* 0x0000000700077c02 */ /* 0x008fe20008000f00 */
[----:B------:R-:W-:Y:S01]  /*6f40*/  IMAD.U32 R6, RZ, RZ, UR6 ;  /* 0x00000006ff067e24 */ /* 0x000fe2000f8e00ff */
[----:B----4-:R-:W-:Y:S01]  /*6f50*/  MOV R11, UR5 ;  /* 0x00000005000b7c02 */ /* 0x010fe20008000f00 */
[----:B------:R-:W-:Y:S02]  /*6f60*/  IMAD.U32 R10, RZ, RZ, UR4 ;  /* 0x00000004ff0a7e24 */ /* 0x000fe4000f8e00ff */
[----:B------:R-:W-:Y:S07]  /*6f70*/  LEPC R20, `(.L_x_110) ;  /* 0x000000001014794e */ /* 0x000fee0000000000 */
[----:B--2---:R-:W-:Y:S05]  /*6f80*/  CALL.ABS.NOINC R2 ;  /* 0x0000000002007343 */ /* 0x004fea0003c00000 */
.L_x_110:
[----:B------:R-:W-:Y:S02]  /*6f90*/  ISETP.NE.U32.AND P0, PT, RZ, UR60, PT ;  /* 0x0000003cff007c0c */ /* 0x000fe4000bf05070 */
[C---:B------:R-:W-:Y:S02]  /*6fa0*/  ISETP.NE.U32.AND P1, PT, R82.reuse, RZ, PT ;  /* 0x000000ff5200720c */ /* 0x040fe40003f25070 */
[----:B------:R-:W-:Y:S02]  /*6fb0*/  ISETP.NE.U32.AND P4, PT, R82, RZ, PT ;  /* 0x000000ff5200720c */ /* 0x000fe40003f85070 */
[----:B------:R-:W-:Y:S02]  /*6fc0*/  ISETP.NE.AND.EX P0, PT, RZ, UR61, PT, P0 ;  /* 0x0000003dff007c0c */ /* 0x000fe4000bf05300 */
[C---:B------:R-:W-:Y:S02]  /*6fd0*/  ISETP.NE.AND.EX P1, PT, R83.reuse, RZ, PT, P1 ;  /* 0x000000ff5300720c */ /* 0x040fe40003f25310 */
[----:B------:R-:W-:Y:S02]  /*6fe0*/  ISETP.NE.AND.EX P4, PT, R83, RZ, P0, P4 ;  /* 0x000000ff5300720c */ /* 0x000fe40000785340 */
[----:B------:R-:W-:Y:S02]  /*6ff0*/  ISETP.NE.U32.AND P5, PT, R78, RZ, PT ;  /* 0x000000ff4e00720c */ /* 0x000fe40003fa5070 */
[----:B------:R-:W-:Y:S02]  /*7000*/  ISETP.NE.U32.AND P3, PT, RZ, UR60, PT ;  /* 0x0000003cff007c0c */ /* 0x000fe4000bf65070 */
[----:B------:R-:W-:Y:S02]  /*7010*/  PLOP3.LUT P2, PT, PT, PT, PT, 0x8, 0x80 ;  /* 0x000000000080781c */ /* 0x000fe40003f4e170 */
[----:B------:R-:W-:Y:S02]  /*7020*/  ISETP.NE.AND.EX P5, PT, R79, RZ, PT, P5 ;  /* 0x000000ff4f00720c */ /* 0x000fe40003fa5350 */
[----:B------:R-:W-:Y:S03]  /*7030*/  ISETP.NE.AND.EX P3, PT, RZ, UR61, PT, P3 ;  /* 0x0000003dff007c0c */ /* 0x000fe6000bf65330 */
[----:B------:R-:W-:Y:S01]  /*7040*/  @!P4 PLOP3.LUT P2, PT, P1, PT, PT, 0x80, 0x8 ;  /* 0x000000000008c81c */ /* 0x000fe20000f4f070 */
[----:B------:R-:W-:Y:S01]  /*7050*/  @!UPT UIADD3 URZ, UPT, UPT, URZ, URZ, URZ ;  /* 0x000000fffffff290 */ /* 0x000fe2000fffe0ff */
[----:B------:R-:W-:Y:S11]  /*7060*/  @!P1 BRA `(.L_x_112) ;  /* 0x0000000000309947 */ /* 0x000ff60003800000 */
[----:B------:R-:W-:Y:S01]  /*7070*/  ISETP.NE.U32.AND P0, PT, R80, RZ, PT ;  /* 0x000000ff5000720c */ /* 0x000fe20003f05070 */
[----:B------:R-:W1:Y:S01]  /*7080*/  LDCU.64 UR4, c[0x0][0x358] ;  /* 0x00006b00ff0477ac */ /* 0x000e620008000a00 */
[----:B------:R-:W-:Y:S02]  /*7090*/  IMAD.MOV.U32 R88, RZ, RZ, 0x1 ;  /* 0x00000001ff587424 */ /* 0x000fe400078e00ff */
[----:B------:R-:W-:Y:S11]  /*70a0*/  ISETP.NE.AND.EX P0, PT, R81, RZ, PT, P0 ;  /* 0x000000ff5100720c */ /* 0x000ff60003f05300 */
[----:B------:R-:W-:Y:S02]  /*70b0*/  @!UPT UIADD3 URZ, UPT, UPT, URZ, URZ, URZ ;  /* 0x000000fffffff290 */ /* 0x000fe4000fffe0ff */
[----:B------:R-:W3:Y:S01]  /*70c0*/  @P0 LDC.64 R2, c[0x0][0xc88] ;  /* 0x00032200ff020b82 */ /* 0x000ee20000000a00 */
[----:B--2---:R-:W-:Y:S04]  /*70d0*/  @P0 IMAD R0, R82, UR44, RZ ;  /* 0x0000002c52000c24 */ /* 0x004fe8000f8e02ff */
[----:B---3--:R-:W-:Y:S04]  /*70e0*/  @P0 IMAD.WIDE R2, R0, 0x4, R2 ;  /* 0x0000000400020825 */ /* 0x008fe800078e0202 */
[----:B------:R-:W-:Y:S01]  /*70f0*/  HFMA2 R0, -RZ, RZ, 0, 5.9604644775390625e-08 ;  /* 0x00000001ff007431 */ /* 0x000fe200000001ff */
[----:B-1---5:R1:W5:Y:S04]  /*7100*/  @P0 LDG.E R41, desc[UR4][R2.64] ;  /* 0x0000000402290981 */ /* 0x022368000c1e1900 */
[----:B------:R-:W-:Y:S01]  /*7110*/  @!P0 PRMT R88, R0, 0x7610, R88 ;  /* 0x0000761000588816 */ /* 0x000fe20000000058 */
[----:B-1----:R-:W3:Y:S06]  /*7120*/  @!P0 LDC R41, c[0x0][0xc80] ;  /* 0x00032000ff298b82 */ /* 0x002eec0000000800 */
.L_x_112:
[----:B------:R-:W-:Y:S05]  /*7130*/  @!P5 BRA `(.L_x_113) ;  /* 0x000000000024d947 */ /* 0x000fea0003800000 */
[----:B------:R-:W-:Y:S01]  /*7140*/  ISETP.NE.U32.AND P0, PT, R76, RZ, PT ;  /* 0x000000ff4c00720c */ /* 0x000fe20003f05070 */
[----:B------:R-:W1:Y:S03]  /*7150*/  LDCU.64 UR4, c[0x0][0x358] ;  /* 0x00006b00ff0477ac */ /* 0x000e660008000a00 */
[----:B------:R-:W-:Y:S11]  /*7160*/  ISETP.NE.AND.EX P0, PT, R77, RZ, PT, P0 ;  /* 0x000000ff4d00720c */ /* 0x000ff60003f05300 */
[----:B------:R-:W-:Y:S02]  /*7170*/  @!UPT UIADD3 URZ, UPT, UPT, URZ, URZ, URZ ;  /* 0x000000fffffff290 */ /* 0x000fe4000fffe0ff */
[----:B------:R-:W4:Y:S01]  /*7180*/  @P0 LDC.64 R2, c[0x0][0xca8] ;  /* 0x00032a00ff020b82 */ /* 0x000f220000000a00 */
[----:B--2---:R-:W-:Y:S04]  /*7190*/  @P0 IMAD R0, R78, UR44, RZ ;  /* 0x0000002c4e000c24 */ /* 0x004fe8000f8e02ff */
[----:B----4-:R-:W-:Y:S05]  /*71a0*/  @P0 IMAD.WIDE R2, R0, 0x4, R2 ;  /* 0x0000000400020825 */ /* 0x010fea00078e0202 */
[----:B-1---5:R1:W5:Y:S02]  /*71b0*/  @P0 LDG.E R38, desc[UR4][R2.64] ;  /* 0x0000000402260981 */ /* 0x022364000c1e1900 */
[----:B-1----:R-:W4:Y:S02]  /*71c0*/  @!P0 LDC R38, c[0x0][0xca0] ;  /* 0x00032800ff268b82 */ /* 0x002f240000000800 */
.L_x_113:
[----:B---3-5:R-:W-:Y:S01]  /*71d0*/  FSETP.NEU.AND P0, PT, R41, RZ, PT ;  /* 0x000000ff2900720b */ /* 0x028fe20003f0d000 */
[----:B------:R-:W-:Y:S01]  /*71e0*/  ULOP3.LUT UR4, UR54, 0x1, URZ, 0x3c, !UPT ;  /* 0x0000000136047892 */ /* 0x000fe2000f8e3cff */
[----:B------:R-:W-:Y:S01]  /*71f0*/  SEL R5, RZ, 0xffffffff, P3 ;  /* 0xffffffffff057807 */ /* 0x000fe20001800000 */
[----:B------:R-:W-:Y:S01]  /*7200*/  IMAD.U32 R109, RZ, RZ, UR46 ;  /* 0x0000002eff6d7e24 */ /* 0x000fe2000f8e00ff */
[----:B------:R-:W-:Y:S01]  /*7210*/  @!P4 LOP3.LUT P3, RZ, R88, 0xff, RZ, 0xc0, !PT ;  /* 0x000000ff58ffc812 */ /* 0x000fe2000786c0ff */
[----:B------:R-:W-:Y:S01]  /*7220*/  IMAD.SHL.U32 R85, R96, 0x10, RZ ;  /* 0x0000001060557824 */ /* 0x000fe200078e00ff */
[----:B------:R-:W-:Y:S01]  /*7230*/  @!P4 SEL R2, RZ, 0xffffffff, P0 ;  /* 0xffffffffff02c807 */ /* 0x000fe20000000000 */
[----:B------:R-:W-:Y:S01]  /*7240*/  IMAD.U32 R110, RZ, RZ, UR4 ;  /* 0x00000004ff6e7e24 */ /* 0x000fe2000f8e00ff */
[----:B------:R-:W-:Y:S01]  /*7250*/  LEA R92, R36, UR47, 0x3 ;  /* 0x0000002f245c7c11 */ /* 0x000fe2000f8e18ff */
[----:B------:R-:W-:Y:S01]  /*7260*/  IMAD.SHL.U32 R109, R109, 0x2000, RZ ;  /* 0x000020006d6d7824 */ /* 0x000fe200078e00ff */
[----:B------:R-:W-:Y:S01]  /*7270*/  @P2 SEL R2, R5, R2, !P3 ;  /* 0x0000000205022207 */ /* 0x000fe20005800000 */
[----:B------:R-:W-:Y:S01]  /*7280*/  IMAD.SHL.U32 R84, R95, 0x10, RZ ;  /* 0x000000105f547824 */ /* 0x000fe200078e00ff */
[----:B------:R-:W-:Y:S01]  /*7290*/  SHF.L.U32 R3, R98, 0x1f, RZ ;  /* 0x0000001f62037819 */ /* 0x000fe200000006ff */
[----:B------:R-:W-:Y:S01]  /*72a0*/  IMAD.IADD R87, R100, 0x1, R109 ;  /* 0x0000000164577824 */ /* 0x000fe200078e026d */
[----:B------:R-:W-:Y:S01]  /*72b0*/  @!P4 LOP3.LUT R2, R2, 0x1, RZ, 0xc0, !PT ;  /* 0x000000010202c812 */ /* 0x000fe200078ec0ff */
[----:B------:R-:W-:Y:S01]  /*72c0*/  BSSY B1, `(.L_x_114) ;  /* 0x0000038000017945 */ /* 0x000fe20003800000 */
[----:B------:R-:W-:Y:S01]  /*72d0*/  IMAD.MOV.U32 R108, RZ, RZ, 0x1 ;  /* 0x00000001ff6c7424 */ /* 0x000fe200078e00ff */
[----:B------:R-:W-:Y:S02]  /*72e0*/  CS2R R74, SRZ ;  /* 0x00000000004a7805 */ /* 0x000fe4000001ff00 */
[----:B------:R-:W-:Y:S01]  /*72f0*/  ISETP.NE.U32.OR P5, PT, R2, 0x1, P4 ;  /* 0x000000010200780c */ /* 0x000fe200027a5470 */
[----:B------:R-:W-:Y:S01]  /*7300*/  IMAD.U32 R2, RZ, RZ, UR46 ;  /* 0x0000002eff027e24 */ /* 0x000fe2000f8e00ff */
[----:B------:R-:W-:Y:S01]  /*7310*/  LOP3.LUT P4, R93, R88, 0xff, RZ, 0xc0, !PT ;  /* 0x000000ff585d7812 */ /* 0x000fe2000788c0ff */
[----:B------:R-:W-:Y:S01]  /*7320*/  IMAD.IADD R86, R87, 0x1, R85 ;  /* 0x0000000157567824 */ /* 0x000fe200078e0255 */
[----:B------:R-:W-:Y:S01]  /*7330*/  P2R R103, PR, RZ, 0x20 ;  /* 0x00000020ff677803 */ /* 0x000fe20000000000 */
[----:B------:R-:W-:Y:S01]  /*7340*/  IMAD R39, R36, 0x40, R37 ;  /* 0x0000004024277824 */ /* 0x000fe200078e0225 */
[----:B--2---:R-:W-:Y:S01]  /*7350*/  LEA R0, R2, UR47, 0x3 ;  /* 0x0000002f02007c11 */ /* 0x004fe2000f8e18ff */
[----:B------:R-:W-:Y:S01]  /*7360*/  IMAD.U32 R111, RZ, RZ, UR46 ;  /* 0x0000002eff6f7e24 */ /* 0x000fe2000f8e00ff */
[----:B------:R-:W-:Y:S02]  /*7370*/  SEL R2, RZ, 0xffffffff, P0 ;  /* 0xffffffffff027807 */ /* 0x000fe40000000000 */
[----:B------:R-:W-:Y:S02]  /*7380*/  CS2R R72, SRZ ;  /* 0x0000000000487805 */ /* 0x000fe4000001ff00 */
[----:B------:R-:W-:Y:S02]  /*7390*/  CS2R R66, SRZ ;  /* 0x0000000000427805 */ /* 0x000fe4000001ff00 */
[----:B------:R-:W-:Y:S02]  /*73a0*/  CS2R R64, SRZ ;  /* 0x0000000000407805 */ /* 0x000fe4000001ff00 */
[----:B------:R-:W-:Y:S02]  /*73b0*/  @P1 SEL R2, R5, R2, !P4 ;  /* 0x0000000205021207 */ /* 0x000fe40006000000 */
[----:B------:R-:W-:Y:S02]  /*73c0*/  CS2R R58, SRZ ;  /* 0x00000000003a7805 */ /* 0x000fe4000001ff00 */
[----:B------:R-:W-:Y:S02]  /*73d0*/  @P5 SHF.L.U32 R7, R110, 0x1f, RZ ;  /* 0x0000001f6e075819 */ /* 0x000fe400000006ff */
[----:B------:R-:W-:Y:S02]  /*73e0*/  CS2R R56, SRZ ;  /* 0x0000000000387805 */ /* 0x000fe4000001ff00 */
[----:B------:R-:W-:Y:S02]  /*73f0*/  LOP3.LUT R2, R2, 0x1, RZ, 0xc0, !PT ;  /* 0x0000000102027812 */ /* 0x000fe400078ec0ff */
[----:B------:R-:W-:Y:S01]  /*7400*/  CS2R R50, SRZ ;  /* 0x0000000000327805 */ /* 0x000fe2000001ff00 */
[----:B------:R-:W1:Y:S01]  /*7410*/  @P5 SYNCS.PHASECHK.TRANS64.TRYWAIT P3, [R0+URZ+0x90], R7 ;  /* 0x00009007000055a7 */ /* 0x000e6200080611ff */
[----:B------:R-:W-:Y:S02]  /*7420*/  CS2R R48, SRZ ;  /* 0x0000000000307805 */ /* 0x000fe4000001ff00 */
[----:B------:R-:W-:Y:S01]  /*7430*/  ISETP.NE.U32.AND P0, PT, R2, 0x1, PT ;  /* 0x000000010200780c */ /* 0x000fe20003f05070 */
[----:B------:R-:W-:Y:S02]  /*7440*/  IMAD.IADD R47, R87, 0x1, R84 ;  /* 0x00000001572f7824 */ /* 0x000fe400078e0254 */
[----:B------:R-:W-:Y:S01]  /*7450*/  IMAD.IADD R46, R99, 0x1, R86 ;  /* 0x00000001632e7824 */ /* 0x000fe200078e0256 */
[----:B------:R-:W-:Y:S01]  /*7460*/  P2R R112, PR, RZ, 0x1 ;  /* 0x00000001ff707803 */ /* 0x000fe20000000000 */
[----:B------:R2:W3:Y:S01]  /*7470*/  SYNCS.PHASECHK.TRANS64.TRYWAIT P2, [R92+URZ+0xf0], R3 ;  /* 0x0000f0035c0075a7 */ /* 0x0004e200080411ff */
[----:B-1----:R-:W-:Y:S01]  /*7480*/  @P5 SEL R108, RZ, 0x1, !P3 ;  /* 0x00000001ff6c5807 */ /* 0x002fe20005800000 */
[----:B--2---:R-:W-:Y:S06]  /*7490*/  @!P5 BRA `(.L_x_115) ;  /* 0x000000000068d947 */ /* 0x004fec0003800000 */
[----:B------:R-:W-:Y:S01]  /*74a0*/  ISETP.NE.AND P0, PT, R108, RZ, PT ;  /* 0x000000ff6c00720c */ /* 0x000fe20003f05270 */
[----:B------:R-:W-:Y:S01]  /*74b0*/  BSSY B0, `(.L_x_116) ;  /* 0x000000d000007945 */ /* 0x000fe20003800000 */
[----:B------:R-:W-:Y:S02]  /*74c0*/  CS2R R50, SRZ ;  /* 0x0000000000327805 */ /* 0x000fe4000001ff00 */
[----:B------:R-:W-:Y:S02]  /*74d0*/  CS2R R48, SRZ ;  /* 0x0000000000307805 */ /* 0x000fe4000001ff00 */
[----:B------:R-:W-:Y:S02]  /*74e0*/  CS2R R58, SRZ ;  /* 0x00000000003a7805 */ /* 0x000fe4000001ff00 */
[----:B------:R-:W-:Y:S02]  /*74f0*/  CS2R R56, SRZ ;  /* 0x0000000000387805 */ /* 0x000fe4000001ff00 */
[----:B------:R-:W-:Y:S02]  /*7500*/  CS2R R66, SRZ ;  /* 0x0000000000427805 */ /* 0x000fe4000001ff00 */
[----:B------:R-:W-:Y:S02]  /*7510*/  CS2R R64, SRZ ;  /* 0x0000000000407805 */ /* 0x000fe4000001ff00 */
[----:B------:R-:W-:Y:S02]  /*7520*/  CS2R R74, SRZ ;  /* 0x00000000004a7805 */ /* 0x000fe4000001ff00 */
[----:B------:R-:W-:Y:S01]  /*7530*/  CS2R R72, SRZ ;  /* 0x0000000000487805 */ /* 0x000fe2000001ff00 */
[----:B------:R-:W-:Y:S06]  /*7540*/  @P0 BRA `(.L_x_117) ;  /* 0x00000000000c0947 */ /* 0x000fec0003800000 */
[----:B------:R-:W-:Y:S04]  /*7550*/  SHF.L.U32 R5, R110, 0x1f, RZ ;  /* 0x0000001f6e057819 */ /* 0x000fe800000006ff */
[----:B------:R-:W1:Y:S02]  /*7560*/  SYNCS.PHASECHK.TRANS64.TRYWAIT P0, [R0+URZ+0x90], R5 ;  /* 0x00009005000075a7 */ /* 0x000e6400080011ff */
[----:B-1----:R-:W-:Y:S05]  /*7570*/  @!P0 BRA `(.L_x_118) ;  /* 0x0000002800048947 */ /* 0x002fea0003800000 */
.L_x_117:
[----:B------:R-:W-:Y:S05]  /*7580*/  BSYNC B0 ;  /* 0x0000000000007941 */ /* 0x000fea0003800000 */
.L_x_116:
[----:B------:R-:W-:Y:S01]  /*7590*/  ISETP.NE.AND P0, PT, R112, RZ, PT ;  /* 0x000000ff7000720c */ /* 0x000fe20003f05270 */
[----:B------:R-:W-:Y:S04]  /*75a0*/  UIADD3 UR4, UPT, UPT, UR46, 0x1, URZ ;  /* 0x000000012e047890 */ /* 0x000fe8000fffe0ff */
[----:B------:R-:W-:Y:S04]  /*75b0*/  UISETP.NE.AND UP0, UPT, UR4, 0x3, UPT ;  /* 0x000000030400788c */ /* 0x000fe8000bf05270 */
[----:B------:R-:W-:Y:S02]  /*75c0*/  USEL UR5, URZ, 0x1, UP0 ;  /* 0x00000001ff057887 */ /* 0x000fe40008000000 */
[----:B------:R-:W-:Y:S02]  /*75d0*/  USEL UR4, UR4, URZ, UP0 ;  /* 0x000000ff04047287 */ /* 0x000fe40008000000 */
[----:B------:R2:W1:Y:S02]  /*75e0*/  @P0 LDS.128 R48, [R87] ;  /* 0x0000000057300984 */ /* 0x0004640000000c00 */
[----:B------:R-:W-:Y:S02]  /*75f0*/  LOP3.LUT R110, R110, UR5, RZ, 0x3c, !PT ;  /* 0x000000056e6e7c12 */ /* 0x000fe4000f8e3cff */
[----:B------:R2:W1:Y:S01]  /*7600*/  @P0 LDS.128 R56, [R86+0x10] ;  /* 0x0000100056380984 */ /* 0x0004620000000c00 */
[----:B------:R-:W-:Y:S03]  /*7610*/  IMAD.U32 R111, RZ, RZ, UR4 ;  /* 0x00000004ff6f7e24 */ /* 0x000fe6000f8e00ff */
[----:B------:R2:W1:Y:S04]  /*7620*/  @P0 LDS.128 R64, [R47+0x20] ;  /* 0x000020002f400984 */ /* 0x0004680000000c00 */
[----:B------:R2:W1:Y:S02]  /*7630*/  @P0 LDS.128 R72, [R46+0x10] ;  /* 0x000010002e480984 */ /* 0x0004640000000c00 */
.L_x_115:
[----:B------:R-:W-:Y:S05]  /*7640*/  BSYNC B1 ;  /* 0x0000000000017941 */ /* 0x000fea0003800000 */
.L_x_114:
[----:B-1----:R-:W-:Y:S04]  /*7650*/  SHF.R.U32.HI R0, RZ, 0x15, R39 ;  /* 0x00000015ff007819 */ /* 0x002fe80000011627 */
[----:B------:R-:W-:Y:S01]  /*7660*/  LOP3.LUT P0, RZ, R0, 0x3, R89, 0x48, !PT ;  /* 0x0000000300ff7812 */ /* 0x000fe20007804859 */
[----:B------:R-:W-:Y:S01]  /*7670*/  @!UPT UIADD3 URZ, UPT, UPT, URZ, URZ, URZ ;  /* 0x000000fffffff290 */ /* 0x000fe2000fffe0ff */
[----:B---3--:R-:W-:Y:S11]  /*7680*/  @P2 BRA `(.L_x_119) ;  /* 0x0000000000082947 */ /* 0x008ff60003800000 */
[----:B------:R-:W1:Y:S02]  /*7690*/  SYNCS.PHASECHK.TRANS64.TRYWAIT P1, [R92+URZ+0xf0], R3 ;  /* 0x0000f0035c0075a7 */ /* 0x000e6400080211ff */
[----:B-1----:R-:W-:Y:S05]  /*76a0*/  @!P1 BRA `(.L_x_120) ;  /* 0x0000002400cc9947 */ /* 0x002fea0003800000 */
.L_x_119:
[----:B------:R-:W-:Y:S05]  /*76b0*/  @!P0 BRA `(.L_x_121) ;  /* 0x0000000000408947 */ /* 0x000fea0003800000 */
[----:B------:R-:W3:Y:S01]  /*76c0*/  LDCU.64 UR8, c[0x4][0x70] ;  /* 0x01000e00ff0877ac */ /* 0x000ee20008000a00 */
[----:B-1----:R-:W-:Y:S01]  /*76d0*/  MOV R3, 0x0 ;  /* 0x0000000000037802 */ /* 0x002fe20000000f00 */
[----:B------:R-:W-:Y:S02]  /*76e0*/  HFMA2 R12, -RZ, RZ, 0, 5.9604644775390625e-08 ;  /* 0x00000001ff0c7431 */ /* 0x000fe400000001ff */
[----:B------:R-:W-:Y:S02]  /*76f0*/  IMAD.MOV.U32 R8, RZ, RZ, 0x192 ;  /* 0x00000192ff087424 */ /* 0x000fe400078e00ff */
[----:B------:R-:W-:Y:S01]  /*7700*/  IMAD.MOV.U32 R13, RZ, RZ, RZ ;  /* 0x000000ffff0d7224 */ /* 0x000fe200078e00ff */
[----:B------:R-:W1:Y:S01]  /*7710*/  LDCU.64 UR6, c[0x4][0x78] ;  /* 0x01000f00ff0677ac */ /* 0x000e620008000a00 */
[----:B------:R-:W2:Y:S01]  /*7720*/  LDC.64 R2, c[0x4][R3] ;  /* 0x0100000003027b82 */ /* 0x000ea20000000a00 */
[----:B------:R-:W5:Y:S01]  /*7730*/  LDCU.64 UR4, c[0x4][0x10] ;  /* 0x01000200ff0477ac */ /* 0x000f620008000a00 */
[----:B---3--:R-:W-:Y:S01]  /*7740*/  MOV R5, UR9 ;  /* 0x0000000900057c02 */ /* 0x008fe20008000f00 */
[----:B------:R-:W-:Y:S01]  /*7750*/  IMAD.U32 R4, RZ, RZ, UR8 ;  /* 0x00000008ff047e24 */ /* 0x000fe2000f8e00ff */
[----:B-1----:R-:W-:Y:S01]  /*7760*/  MOV R7, UR7 ;  /* 0x0000000700077c02 */ /* 0x002fe20008000f00 */
[----:B------:R-:W-:Y:S01]  /*7770*/  IMAD.U32 R6, RZ, RZ, UR6 ;  /* 0x00000006ff067e24 */ /* 0x000fe2000f8e00ff */
[----:B-----5:R-:W-:Y:S01]  /*7780*/  MOV R11, UR5 ;  /* 0x00000005000b7c02 */ /* 0x020fe20008000f00 */
[----:B------:R-:W-:Y:S02]  /*7790*/  IMAD.U32 R10, RZ, RZ, UR4 ;  /* 0x00000004ff0a7e24 */ /* 0x000fe4000f8e00ff */
[----:B------:R-:W-:Y:S07]  /*77a0*/  LEPC R20, `(.L_x_121) ;  /* 0x000000001014794e */ /* 0x000fee0000000000 */
[----:B--2-4-:R-:W-:Y:S05]  /*77b0*/  CALL.ABS.NOINC R2 ;  /* 0x0000000002007343 */ /* 0x014fea0003c00000 */
.L_x_121:
[C---:B------:R-:W-:Y:S01]  /*77c0*/  SHF.L.U32 R40, R48.reuse, 0x10, RZ ;  /* 0x0000001030287819 */ /* 0x040fe200000006ff */
[----:B------:R-:W-:Y:S05]  /*77d0*/  WARPSYNC.ALL ;  /* 0x0000000000007948 */ /* 0x000fea0003800000 */
[----:B------:R-:W-:Y:S01]  /*77e0*/  R2UR UR4, R39 ;  /* 0x00000000270472ca */ /* 0x000fe200000e0000 */
[----:B------:R-:W-:Y:S01]  /*77f0*/  BSSY.RECONVERGENT B0, `(.L_x_122) ;  /* 0x0000087000007945 */ /* 0x000fe20003800200 */
[----:B------:R-:W-:Y:S02]  /*7800*/  LOP3.LUT R43, R48, 0xffff0000, RZ, 0xc0, !PT ;  /* 0xffff0000302b7812 */ /* 0x000fe400078ec0ff */
[----:B------:R-:W-:Y:S02]  /*7810*/  SHF.L.U32 R42, R49, 0x10, RZ ;  /* 0x00000010312a7819 */ /* 0x000fe400000006ff */
[----:B------:R-:W-:Y:S02]  /*7820*/  SHF.L.U32 R45, R51, 0x10, RZ ;  /* 0x00000010332d7819 */ /* 0x000fe400000006ff */
[----:B------:R-:W-:Y:S02]  /*7830*/  LOP3.LUT R44, R75, 0xffff0000, RZ, 0xc0, !PT ;  /* 0xffff00004b2c7812 */ /* 0x000fe400078ec0ff */
[----:B------:R-:W-:Y:S03]  /*7840*/  ISETP.NE.AND P0, PT, R101, RZ, PT ;  /* 0x000000ff6500720c */ /* 0x000fe60003f05270 */
[----:B------:R-:W4:Y:S02]  /*7850*/  LDTM.x32 R4, tmem[UR4] ;  /* 0x00000004000479ee */ /* 0x000f2400082c0000 */
[C---:B----4-:R-:W-:Y:S01]  /*7860*/  FMUL R0, R38.reuse, R4 ;  /* 0x0000000426007220 */ /* 0x050fe20000400000 */
[C---:B------:R-:W-:Y:S01]  /*7870*/  FMUL R2, R38.reuse, R5 ;  /* 0x0000000526027220 */ /* 0x040fe20000400000 */
[C---:B-1----:R-:W-:Y:S01]  /*7880*/  FMUL R3, R38.reuse, R6 ;  /* 0x0000000626037220 */ /* 0x042fe20000400000 */
[----:B------:R-:W-:Y:S01]  /*7890*/  FMUL R7, R38, R7 ;  /* 0x0000000726077220 */ /* 0x000fe20000400000 */
[----:B------:R-:W-:Y:S01]  /*78a0*/  FFMA R0, R41, R40, R0 ;  /* 0x0000002829007223 */ /* 0x000fe20000000000 */
[----:B------:R-:W-:Y:S01]  /*78b0*/  LOP3.LUT R40, R49, 0xffff0000, RZ, 0xc0, !PT ;  /* 0xffff000031287812 */ /* 0x000fe200078ec0ff */
[C---:B------:R-:W-:Y:S01]  /*78c0*/  FFMA R2, R41.reuse, R43, R2 ;  /* 0x0000002b29027223 */ /* 0x040fe20000000002 */
[C---:B------:R-:W-:Y:S01]  /*78d0*/  SHF.L.U32 R43, R50.reuse, 0x10, RZ ;  /* 0x00000010322b7819 */ /* 0x040fe200000006ff */
[C---:B------:R-:W-:Y:S01]  /*78e0*/  FFMA R3, R41.reuse, R42, R3 ;  /* 0x0000002a29037223 */ /* 0x040fe20000000003 */
[----:B------:R-:W-:Y:S01]  /*78f0*/  LOP3.LUT R42, R50, 0xffff0000, RZ, 0xc0, !PT ;  /* 0xffff0000322a7812 */ /* 0x000fe200078ec0ff */
[----:B------:R-:W-:Y:S01]  /*7900*/  FMUL R4, R38, R8 ;  /* 0x0000000826047220 */ /* 0x000fe20000400000 */
[----:B------:R-:W-:Y:S01]  /*7910*/  F2FP.BF16.F32.PACK_AB R52, R2, R0 ;  /* 0x000000000234723e */ /* 0x000fe200000010ff */
[----:B------:R-:W-:Y:S01]  /*7920*/  FFMA R7, R41, R40, R7 ;  /* 0x0000002829077223 */ /* 0x000fe20000000007 */
[----:B------:R-:W-:Y:S01]  /*7930*/  LOP3.LUT R40, R51, 0xffff0000, RZ, 0xc0, !PT ;  /* 0xffff000033287812 */ /* 0x000fe200078ec0ff */
[C---:B------:R-:W-:Y:S01]  /*7940*/  FMUL R5, R38.reuse, R9 ;  /* 0x0000000926057220 */ /* 0x040fe20000400000 */
[C---:B------:R-:W-:Y:S01]  /*7950*/  FMUL R6, R38.reuse, R10 ;  /* 0x0000000a26067220 */ /* 0x040fe20000400000 */
[----:B------:R-:W-:Y:S01]  /*7960*/  FMUL R11, R38, R11 ;  /* 0x0000000b260b7220 */ /* 0x000fe20000400000 */
[----:B------:R-:W-:Y:S01]  /*7970*/  F2FP.BF16.F32.PACK_AB R53, R7, R3 ;  /* 0x000000030735723e */ /* 0x000fe200000010ff */
[C---:B------:R-:W-:Y:S01]  /*7980*/  FFMA R4, R41.reuse, R43, R4 ;  /* 0x0000002b29047223 */ /* 0x040fe20000000004 */
[C---:B------:R-:W-:Y:S01]  /*7990*/  SHF.L.U32 R43, R56.reuse, 0x10, RZ ;  /* 0x00000010382b7819 */ /* 0x040fe200000006ff */
[----:B------:R-:W-:Y:S01]  /*79a0*/  FFMA R5, R41, R42, R5 ;  /* 0x0000002a29057223 */ /* 0x000fe20000000005 */
[----:B------:R-:W-:Y:S01]  /*79b0*/  LOP3.LUT R42, R57, 0xffff0000, RZ, 0xc0, !PT ;  /* 0xffff0000392a7812 */ /* 0x000fe200078ec0ff */
[----:B------:R-:W-:Y:S01]  /*79c0*/  FFMA R6, R41, R45, R6 ;  /* 0x0000002d29067223 */ /* 0x000fe20000000006 */
[----:B------:R-:W-:Y:S01]  /*79d0*/  SHF.L.U32 R45, R57, 0x10, RZ ;  /* 0x00000010392d7819 */ /* 0x000fe200000006ff */
[----:B------:R-:W-:Y:S01]  /*79e0*/  FFMA R11, R41, R40, R11 ;  /* 0x00000028290b7223 */ /* 0x000fe2000000000b */
[----:B------:R-:W-:Y:S01]  /*79f0*/  LOP3.LUT R40, R56, 0xffff0000, RZ, 0xc0, !PT ;  /* 0xffff000038287812 */ /* 0x000fe200078ec0ff */
[C---:B------:R-:W-:Y:S01]  /*7a00*/  FMUL R8, R38.reuse, R12 ;  /* 0x0000000c26087220 */ /* 0x040fe20000400000 */
[----:B------:R-:W-:Y:S01]  /*7a10*/  F2FP.BF16.F32.PACK_AB R54, R5, R4 ;  /* 0x000000040536723e */ /* 0x000fe200000010ff */
[C---:B------:R-:W-:Y:S01]  /*7a20*/  FMUL R9, R38.reuse, R13 ;  /* 0x0000000d26097220 */ /* 0x040fe20000400000 */
[----:B------:R-:W-:Y:S01]  /*7a30*/  F2FP.BF16.F32.PACK_AB R55, R11, R6 ;  /* 0x000000060b37723e */ /* 0x000fe200000010ff */
[C---:B------:R-:W-:Y:S01]  /*7a40*/  FMUL R10, R38.reuse, R14 ;  /* 0x0000000e260a7220 */ /* 0x040fe20000400000 */
[----:B------:R-:W-:Y:S01]  /*7a50*/  FMUL R15, R38, R15 ;  /* 0x0000000f260f7220 */ /* 0x000fe20000400000 */
[----:B------:R-:W-:Y:S01]  /*7a60*/  FFMA R8, R41, R43, R8 ;  /* 0x0000002b29087223 */ /* 0x000fe20000000008 */
[----:B------:R-:W-:Y:S01]  /*7a70*/  SHF.L.U32 R43, R59, 0x10, RZ ;  /* 0x000000103b2b7819 */ /* 0x000fe200000006ff */
[C---:B------:R-:W-:Y:S01]  /*7a80*/  FFMA R9, R41.reuse, R40, R9 ;  /* 0x0000002829097223 */ /* 0x040fe20000000009 */
[C---:B------:R-:W-:Y:S01]  /*7a90*/  SHF.L.U32 R40, R58.reuse, 0x10, RZ ;  /* 0x000000103a287819 */ /* 0x040fe200000006ff */
        /* <DEDUP_REMOVED lines=8> */
[----:B------:R-:W-:Y:S01]  /*7b20*/  FMUL R14, R38, R18 ;  /* 0x00000012260e7220 */ /* 0x000fe20000400000 */
[----:B------:R-:W-:Y:S01]  /*7b30*/  FFMA R12, R41, R40, R12 ;  /* 0x00000028290c7223 */ /* 0x000fe2000000000c */
[----:B------:R-:W-:Y:S01]  /*7b40*/  LOP3.LUT R40, R59, 0xffff0000, RZ, 0xc0, !PT ;  /* 0xffff00003b287812 */ /* 0x000fe200078ec0ff */
[C---:B------:R-:W-:Y:S01]  /*7b50*/  FFMA R13, R41.reuse, R42, R13 ;  /* 0x0000002a290d7223 */ /* 0x040fe2000000000d */
[----:B------:R-:W-:Y:S01]  /*7b60*/  LOP3.LUT R42, R64, 0xffff0000, RZ, 0xc0, !PT ;  /* 0xffff0000402a7812 */ /* 0x000fe200078ec0ff */
[----:B------:R-:W-:Y:S01]  /*7b70*/  FMUL R19, R38, R19 ;  /* 0x0000001326137220 */ /* 0x000fe20000400000 */
[----:B------:R-:W-:Y:S01]  /*7b80*/  FFMA R14, R41, R43, R14 ;  /* 0x0000002b290e7223 */ /* 0x000fe2000000000e */
[----:B------:R-:W-:Y:S01]  /*7b90*/  SHF.L.U32 R43, R64, 0x10, RZ ;  /* 0x00000010402b7819 */ /* 0x000fe200000006ff */
[----:B------:R1:W-:Y:S01]  /*7ba0*/  STS.128 [R87], R52 ;  /* 0x0000003457007388 */ /* 0x0003e20000000c00 */
[----:B------:R-:W-:Y:S01]  /*7bb0*/  F2FP.BF16.F32.PACK_AB R62, R13, R12 ;  /* 0x0000000c0d3e723e */ /* 0x000fe200000010ff */
[C---:B------:R-:W-:Y:S01]  /*7bc0*/  FMUL R16, R38.reuse, R20 ;  /* 0x0000001426107220 */ /* 0x040fe20000400000 */
        /* <DEDUP_REMOVED lines=8> */
[C---:B------:R-:W-:Y:S01]  /*7c50*/  FFMA R17, R41.reuse, R42, R17 ;  /* 0x0000002a29117223 */ /* 0x040fe20000000011 */
[----:B------:R-:W-:Y:S01]  /*7c60*/  FFMA R18, R41, R45, R18 ;  /* 0x0000002d29127223 */ /* 0x000fe20000000012 */
[----:B------:R1:W-:Y:S01]  /*7c70*/  STS.128 [R86+0x10], R60 ;  /* 0x0000103c56007388 */ /* 0x0003e20000000c00 */
[----:B------:R-:W-:Y:S01]  /*7c80*/  SHF.L.U32 R45, R67, 0x10, RZ ;  /* 0x00000010432d7819 */ /* 0x000fe200000006ff */
[----:B------:R-:W-:Y:S01]  /*7c90*/  FFMA R23, R41, R40, R23 ;  /* 0x0000002829177223 */ /* 0x000fe20000000017 */
[----:B------:R-:W-:Y:S01]  /*7ca0*/  LOP3.LUT R40, R66, 0xffff0000, RZ, 0xc0, !PT ;  /* 0xffff000042287812 */ /* 0x000fe200078ec0ff */
[C---:B------:R-:W-:Y:S01]  /*7cb0*/  FMUL R20, R38.reuse, R24 ;  /* 0x0000001826147220 */ /* 0x040fe20000400000 */
[----:B------:R-:W-:Y:S01]  /*7cc0*/  LOP3.LUT R42, R67, 0xffff0000, RZ, 0xc0, !PT ;  /* 0xffff0000432a7812 */ /* 0x000fe200078ec0ff */
[C---:B------:R-:W-:Y:S01]  /*7cd0*/  FMUL R21, R38.reuse, R25 ;  /* 0x0000001926157220 */ /* 0x040fe20000400000 */
[----:B------:R-:W-:Y:S01]  /*7ce0*/  F2FP.BF16.F32.PACK_AB R68, R17, R16 ;  /* 0x000000101144723e */ /* 0x000fe200000010ff */
[C---:B------:R-:W-:Y:S01]  /*7cf0*/  FMUL R22, R38.reuse, R26 ;  /* 0x0000001a26167220 */ /* 0x040fe20000400000 */
[----:B------:R-:W-:Y:S01]  /*7d00*/  FMUL R27, R38, R27 ;  /* 0x0000001b261b7220 */ /* 0x000fe20000400000 */
[C---:B------:R-:W-:Y:S01]  /*7d10*/  FFMA R20, R41.reuse, R43, R20 ;  /* 0x0000002b29147223 */ /* 0x040fe20000000014 */
[C---:B------:R-:W-:Y:S01]  /*7d20*/  FFMA R21, R41.reuse, R40, R21 ;  /* 0x0000002829157223 */ /* 0x040fe20000000015 */
[C---:B------:R-:W-:Y:S01]  /*7d30*/  FFMA R22, R41.reuse, R45, R22 ;  /* 0x0000002d29167223 */ /* 0x040fe20000000016 */
[----:B------:R-:W-:Y:S01]  /*7d40*/  FFMA R27, R41, R42, R27 ;  /* 0x0000002a291b7223 */ /* 0x000fe2000000001b */
[----:B------:R-:W-:Y:S01]  /*7d50*/  SHF.L.U32 R40, R72, 0x10, RZ ;  /* 0x0000001048287819 */ /* 0x000fe200000006ff */
[----:B------:R-:W-:Y:S01]  /*7d60*/  FMUL R24, R38, R28 ;  /* 0x0000001c26187220 */ /* 0x000fe20000400000 */
[----:B------:R-:W-:Y:S01]  /*7d70*/  LOP3.LUT R42, R72, 0xffff0000, RZ, 0xc0, !PT ;  /* 0xffff0000482a7812 */ /* 0x000fe200078ec0ff */
[C---:B------:R-:W-:Y:S01]  /*7d80*/  FMUL R25, R38.reuse, R29 ;  /* 0x0000001d26197220 */ /* 0x040fe20000400000 */
[----:B------:R-:W-:Y:S01]  /*7d90*/  SHF.L.U32 R43, R73, 0x10, RZ ;  /* 0x00000010492b7819 */ /* 0x000fe200000006ff */
[C---:B------:R-:W-:Y:S01]  /*7da0*/  FMUL R26, R38.reuse, R30 ;  /* 0x0000001e261a7220 */ /* 0x040fe20000400000 */
[C---:B------:R-:W-:Y:S01]  /*7db0*/  FFMA R24, R41.reuse, R40, R24 ;  /* 0x0000002829187223 */ /* 0x040fe20000000018 */
[----:B------:R-:W-:Y:S01]  /*7dc0*/  FFMA R25, R41, R42, R25 ;  /* 0x0000002a29197223 */ /* 0x000fe20000000019 */
[----:B------:R-:W-:Y:S01]  /*7dd0*/  LOP3.LUT R40, R73, 0xffff0000, RZ, 0xc0, !PT ;  /* 0xffff000049287812 */ /* 0x000fe200078ec0ff */
[----:B------:R-:W-:Y:S01]  /*7de0*/  FFMA R26, R41, R43, R26 ;  /* 0x0000002b291a7223 */ /* 0x000fe2000000001a */
[----:B------:R-:W-:Y:S01]  /*7df0*/  FMUL R31, R38, R31 ;  /* 0x0000001f261f7220 */ /* 0x000fe20000400000 */
[----:B------:R-:W-:Y:S01]  /*7e00*/  SHF.L.U32 R43, R74, 0x10, RZ ;  /* 0x000000104a2b7819 */ /* 0x000fe200000006ff */
[----:B------:R-:W-:Y:S01]  /*7e10*/  FMUL R28, R38, R32 ;  /* 0x00000020261c7220 */ /* 0x000fe20000400000 */
[----:B------:R-:W-:Y:S01]  /*7e20*/  LOP3.LUT R42, R74, 0xffff0000, RZ, 0xc0, !PT ;  /* 0xffff00004a2a7812 */ /* 0x000fe200078ec0ff */
[C---:B------:R-:W-:Y:S01]  /*7e30*/  FMUL R29, R38.reuse, R33 ;  /* 0x00000021261d7220 */ /* 0x040fe20000400000 */
[----:B------:R-:W-:Y:S01]  /*7e40*/  SHF.L.U32 R45, R75, 0x10, RZ ;  /* 0x000000104b2d7819 */ /* 0x000fe200000006ff */
[C---:B------:R-:W-:Y:S01]  /*7e50*/  FMUL R30, R38.reuse, R34 ;  /* 0x00000022261e7220 */ /* 0x040fe20000400000 */
[----:B------:R-:W-:Y:S01]  /*7e60*/  FFMA R31, R41, R40, R31 ;  /* 0x00000028291f7223 */ /* 0x000fe2000000001f */
[----:B------:R-:W-:Y:S01]  /*7e70*/  FMUL R35, R38, R35 ;  /* 0x0000002326237220 */ /* 0x000fe20000400000 */
[----:B------:R-:W-:Y:S01]  /*7e80*/  F2FP.BF16.F32.PACK_AB R69, R23, R18 ;  /* 0x000000121745723e */ /* 0x000fe200000010ff */
[----:B------:R-:W-:Y:S01]  /*7e90*/  FFMA R28, R41, R43, R28 ;  /* 0x0000002b291c7223 */ /* 0x000fe2000000001c */
[----:B------:R-:W-:Y:S01]  /*7ea0*/  F2FP.BF16.F32.PACK_AB R70, R21, R20 ;  /* 0x000000141546723e */ /* 0x000fe200000010ff */
[----:B------:R-:W-:Y:S01]  /*7eb0*/  FFMA R29, R41, R42, R29 ;  /* 0x0000002a291d7223 */ /* 0x000fe2000000001d */
[----:B------:R-:W-:Y:S01]  /*7ec0*/  F2FP.BF16.F32.PACK_AB R71, R27, R22 ;  /* 0x000000161b47723e */ /* 0x000fe200000010ff */
[C---:B------:R-:W-:Y:S01]  /*7ed0*/  FFMA R30, R41.reuse, R45, R30 ;  /* 0x0000002d291e7223 */ /* 0x040fe2000000001e */
[----:B------:R-:W-:Y:S01]  /*7ee0*/  FFMA R35, R41, R44, R35 ;  /* 0x0000002c29237223 */ /* 0x000fe20000000023 */
[----:B------:R-:W-:Y:S02]  /*7ef0*/  F2FP.BF16.F32.PACK_AB R104, R25, R24 ;  /* 0x000000181968723e */ /* 0x000fe400000010ff */
[----:B------:R1:W-:Y:S01]  /*7f00*/  STS.128 [R47+0x20], R68 ;  /* 0x000020442f007388 */ /* 0x0003e20000000c00 */
[----:B------:R-:W-:Y:S02]  /*7f10*/  F2FP.BF16.F32.PACK_AB R105, R31, R26 ;  /* 0x0000001a1f69723e */ /* 0x000fe400000010ff */
[----:B------:R-:W-:Y:S02]  /*7f20*/  F2FP.BF16.F32.PACK_AB R106, R29, R28 ;  /* 0x0000001c1d6a723e */ /* 0x000fe400000010ff */
[----:B------:R-:W-:Y:S05]  /*7f30*/  F2FP.BF16.F32.PACK_AB R107, R35, R30 ;  /* 0x0000001e236b723e */ /* 0x000fea00000010ff */
[----:B------:R1:W-:Y:S01]  /*7f40*/  STS.128 [R46+0x10], R104 ;  /* 0x000010682e007388 */ /* 0x0003e20000000c00 */
[----:B------:R-:W-:Y:S01]  /*7f50*/  @!PT LDS RZ, [RZ] ;  /* 0x00000000fffff984 */ /* 0x000fe20000000800 */
[----:B------:R-:W-:Y:S01]  /*7f60*/  @!PT LDS RZ, [RZ] ;  /* 0x00000000fffff984 */ /* 0x000fe20000000800 */
[----:B------:R-:W-:Y:S01]  /*7f70*/  @!PT LDS RZ, [RZ] ;  /* 0x00000000fffff984 */ /* 0x000fe20000000800 */
[----:B------:R-:W-:Y:S01]  /*7f80*/  @!PT LDS RZ, [RZ] ;  /* 0x00000000fffff984 */ /* 0x000fe20000000800 */
[----:B------:R3:W-:Y:S07]  /*7f90*/  MEMBAR.ALL.CTA ;  /* 0x0000000000007992 */ /* 0x0007ee0000008000 */
[----:B---3--:R-:W3:Y:S02]  /*7fa0*/  FENCE.VIEW.ASYNC.S ;  /* 0x00000000000073c6 */ /* 0x008ee40000000000 */
[----:B---3--:R-:W-:Y:S06]  /*7fb0*/  BAR.SYNC.DEFER_BLOCKING 0x1, 0x80 ;  /* 0x0042000000007b1d */ /* 0x008fec0000010000 */
[----:B------:R-:W-:Y:S05]  /*7fc0*/  @P0 BRA `(.L_x_123) ;  /* 0x0000000000240947 */ /* 0x000fea0003800000 */
[----:B------:R-:W3:Y:S01]  /*7fd0*/  LDCU.64 UR6, c[0x0][0x348] ;  /* 0x00006900ff0677ac */ /* 0x000ee20008000a00 */
[----:B------:R-:W-:Y:S01]  /*7fe0*/  R2UR UR5, R109 ;  /* 0x000000006d0572ca */ /* 0x000fe200000e0000 */
[----:B------:R-:W-:Y:S11]  /*7ff0*/  UMOV UR51, UR44 ;  /* 0x0000002c00337c82 */ /* 0x000ff60008000000 */
[----:B------:R-:W-:Y:S01]  /*8000*/  @!UPT UIADD3 URZ, UPT, UPT, URZ, URZ, URZ ;  /* 0x000000fffffff290 */ /* 0x000fe2000fffe0ff */
[----:B------:R-:W-:Y:S02]  /*8010*/  UIADD3 UR48, UPT, UPT, UR47, 0x200, UR5 ;  /* 0x000002002f307890 */ /* 0x000fe4000fffe005 */
[----:B---3--:R-:W-:Y:S04]  /*8020*/  UIADD3 UR4, UP0, UPT, UR6, 0xa80, URZ ;  /* 0x00000a8006047890 */ /* 0x008fe8000ff1e0ff */
[----:B------:R-:W-:Y:S09]  /*8030*/  UIADD3.X UR5, UPT, UPT, URZ, UR7, URZ, UP0, !UPT ;  /* 0x00000007ff057290 */ /* 0x000ff200087fe4ff */
[----:B------:R3:W-:Y:S02]  /*8040*/  UTMASTG.3D [UR48], [UR4] ;  /* 0x00000030040073b5 */ /* 0x0007e40008010000 */
[----:B---3--:R0:W-:Y:S02]  /*8050*/  UTMACMDFLUSH ;  /* 0x00000000000079b7 */ /* 0x0081e40000000000 */
.L_x_123:
[----:B------:R-:W-:Y:S05]  /*8060*/  BSYNC.RECONVERGENT B0 ;  /* 0x0000000000007941 */ /* 0x000fea0003800200 */
.L_x_122:
[----:B------:R-:W-:Y:S01]  /*8070*/  UIADD3 UR43, UPT, UPT, UR46, 0x1, URZ ;  /* 0x000000012e2b7890 */ /* 0x000fe2000fffe0ff */
[----:B------:R-:W-:Y:S03]  /*8080*/  BSSY.RECONVERGENT B0, `(.L_x_124) ;  /* 0x0000005000007945 */ /* 0x000fe60003800200 */
[----:B------:R-:W-:Y:S04]  /*8090*/  UISETP.NE.AND UP0, UPT, UR43, 0x3, UPT ;  /* 0x000000032b00788c */ /* 0x000fe8000bf05270 */
[----:B------:R-:W-:Y:S01]  /*80a0*/  USEL UR45, UR43, URZ, UP0 ;  /* 0x000000ff2b2d7287 */ /* 0x000fe20008000000 */
[----:B------:R-:W-:Y:S11]  /*80b0*/  @P0 BRA `(.L_x_125) ;  /* 0x0000000000040947 */ /* 0x000ff60003800000 */
[----:B------:R-:W-:Y:S04]  /*80c0*/  DEPBAR.LE SB0, 0x1 ;  /* 0x000080400000791a */ /* 0x000fe80000000000 */
.L_x_125:
[----:B------:R-:W-:Y:S05]  /*80d0*/  BSYNC.RECONVERGENT B0 ;  /* 0x0000000000007941 */ /* 0x000fea0003800200 */
.L_x_124:
[----:B------:R-:W-:Y:S01]  /*80e0*/  BAR.SYNC.DEFER_BLOCKING 0x1, 0x80 ;  /* 0x0042000000007b1d */ /* 0x000fe20000010000 */
[----:B------:R-:W-:Y:S01]  /*80f0*/  ISETP.NE.AND P1, PT, R103, RZ, PT ;  /* 0x000000ff6700720c */ /* 0x000fe20003f25270 */
[----:B------:R-:W-:Y:S01]  /*8100*/  UISETP.NE.AND UP0, UPT, UR53, URZ, UPT ;  /* 0x000000ff3500728c */ /* 0x000fe2000bf05270 */
[----:B------:R-:W-:Y:S11]  /*8110*/  LEA R3, R111, UR47, 0x3 ;  /* 0x0000002f6f037c11 */ /* 0x000ff6000f8e18ff */
[----:B------:R-:W-:Y:S01]  /*8120*/  @P1 SHF.L.U32 R4, R110, 0x1f, RZ ;  /* 0x0000001f6e041819 */ /* 0x000fe200000006ff */
[----:B------:R-:W-:Y:S06]  /*8130*/  BRA.U !UP0, `(.L_x_126) ;  /* 0x0000000108247547 */ /* 0x000fec000b800000 */
[----:B------:R-:W3:Y:S01]  /*8140*/  S2R R0, SR_CgaCtaId ;  /* 0x0000000000007919 */ /* 0x000ee20000008800 */
[----:B------:R-:W-:Y:S01]  /*8150*/  IMAD.U32 R2, RZ, RZ, UR52 ;  /* 0x00000034ff027e24 */ /* 0x000fe2000f8e00ff */
[----:B------:R-:W-:Y:S04]  /*8160*/  UIADD3 UR4, UPT, UPT, UR52, 0x1, URZ ;  /* 0x0000000134047890 */ /* 0x000fe8000fffe0ff */
[----:B------:R-:W-:Y:S01]  /*8170*/  @P1 LEA R2, R2, UR47, 0x3 ;  /* 0x0000002f02021c11 */ /* 0x000fe2000f8e18ff */
[----:B------:R-:W-:Y:S04]  /*8180*/  UISETP.NE.AND UP0, UPT, UR4, 0x3, UPT ;  /* 0x000000030400788c */ /* 0x000fe8000bf05270 */
[----:B------:R-:W-:Y:S01]  /*8190*/  @P1 VIADD R5, R2, 0xa8 ;  /* 0x000000a802051836 */ /* 0x000fe20000000000 */
[----:B------:R-:W-:Y:S04]  /*81a0*/  USEL UR52, UR4, URZ, UP0 ;  /* 0x000000ff04347287 */ /* 0x000fe80008000000 */
[----:B---3--:R-:W-:Y:S04]  /*81b0*/  @P1 PRMT R0, R0, 0x654, R5 ;  /* 0x0000065400001816 */ /* 0x008fe80000000005 */
[----:B------:R3:W-:Y:S04]  /*81c0*/  @P1 SYNCS.ARRIVE.TRANS64.RED.A1T0 RZ, [R0+URZ], RZ ;  /* 0x000000ff00ff19a7 */ /* 0x0007e800081004ff */
.L_x_126:
[----:B------:R-:W4:Y:S01]  /*81d0*/  @P1 SYNCS.PHASECHK.TRANS64.TRYWAIT P0, [R3+URZ+0x90], R4 ;  /* 0x00009004030015a7 */ /* 0x000f2200080011ff */
[----:B------:R-:W-:Y:S01]  /*81e0*/  BSSY B1, `(.L_x_127) ;  /* 0x0000015000017945 */ /* 0x000fe20003800000 */
[----:B----4-:R-:W-:Y:S03]  /*81f0*/  @P1 SEL R108, RZ, 0x1, !P0 ;  /* 0x00000001ff6c1807 */ /* 0x010fe60004000000 */
[----:B------:R-:W-:Y:S05]  /*8200*/  @!P1 BRA `(.L_x_128) ;  /* 0x0000000000489947 */ /* 0x000fea0003800000 */
[----:B------:R-:W-:Y:S01]  /*8210*/  ISETP.NE.AND P1, PT, R112, RZ, PT ;  /* 0x000000ff7000720c */ /* 0x000fe20003f25270 */
[----:B------:R-:W-:Y:S01]  /*8220*/  BSSY B0, `(.L_x_129) ;  /* 0x000000a000007945 */ /* 0x000fe20003800000 */
[----:B------:R-:W-:Y:S11]  /*8230*/  ISETP.NE.AND P0, PT, R108, RZ, PT ;  /* 0x000000ff6c00720c */ /* 0x000ff60003f05270 */
[----:B------:R-:W-:Y:S04]  /*8240*/  @P1 IMAD R111, R111, 0x2000, R100 ;  /* 0x000020006f6f1824 */ /* 0x000fe800078e0264 */
[----:B------:R-:W-:Y:S01]  /*8250*/  @P1 IMAD.IADD R4, R85, 0x1, R111 ;  /* 0x0000000155041824 */ /* 0x000fe200078e026f */
[----:B------:R-:W-:Y:S03]  /*8260*/  @P1 IADD3 R2, PT, PT, R84, R111, RZ ;  /* 0x0000006f54021210 */ /* 0x000fe60007ffe0ff */
[----:B---3--:R-:W-:Y:S01]  /*8270*/  @P1 IMAD.IADD R0, R99, 0x1, R4 ;  /* 0x0000000163001824 */ /* 0x008fe200078e0204 */
[----:B------:R-:W-:Y:S06]  /*8280*/  @P0 BRA `(.L_x_130) ;  /* 0x00000000000c0947 */ /* 0x000fec0003800000 */
[----:B------:R-:W-:Y:S04]  /*8290*/  SHF.L.U32 R110, R110, 0x1f, RZ ;  /* 0x0000001f6e6e7819 */ /* 0x000fe800000006ff */
[----:B------:R-:W3:Y:S02]  /*82a0*/  SYNCS.PHASECHK.TRANS64.TRYWAIT P0, [R3+URZ+0x90], R110 ;  /* 0x0000906e030075a7 */ /* 0x000ee400080011ff */
[----:B---3--:R-:W-:Y:S05]  /*82b0*/  @!P0 BRA `(.L_x_131) ;  /* 0x0000001800dc8947 */ /* 0x008fea0003800000 */
.L_x_130:
[----:B------:R-:W-:Y:S05]  /*82c0*/  BSYNC B0 ;  /* 0x0000000000007941 */ /* 0x000fea0003800000 */
.L_x_129:
[----:B------:R-:W-:Y:S11]  /*82d0*/  ISETP.NE.AND P0, PT, R112, RZ, PT ;  /* 0x000000ff7000720c */ /* 0x000ff60003f05270 */
[----:B------:R-:W-:Y:S02]  /*82e0*/  @!UPT UIADD3 URZ, UPT, UPT, URZ, URZ, URZ ;  /* 0x000000fffffff290 */ /* 0x000fe4000fffe0ff */
[----:B------:R4:W1:Y:S04]  /*82f0*/  @P0 LDS.128 R48, [R111] ;  /* 0x000000006f300984 */ /* 0x0008680000000c00 */
[----:B------:R4:W1:Y:S04]  /*8300*/  @P0 LDS.128 R64, [R2+0x20] ;  /* 0x0000200002400984 */ /* 0x0008680000000c00 */
[----:B------:R4:W1:Y:S04]  /*8310*/  @P0 LDS.128 R56, [R4+0x10] ;  /* 0x0000100004380984 */ /* 0x0008680000000c00 */
[----:B------:R4:W1:Y:S02]  /*8320*/  @P0 LDS.128 R72, [R0+0x10] ;  /* 0x0000100000480984 */ /* 0x0008640000000c00 */
.L_x_128:
[----:B------:R-:W-:Y:S05]  /*8330*/  BSYNC B1 ;  /* 0x0000000000017941 */ /* 0x000fea0003800000 */
.L_x_127:
[----:B---34-:R-:W-:Y:S05]  /*8340*/  VIADD R0, R39, 0x20 ;  /* 0x0000002027007836 */ /* 0x018fea0000000000 */
[----:B------:R-:W-:Y:S04]  /*8350*/  SHF.R.U32.HI R0, RZ, 0x15, R0 ;  /* 0x00000015ff007819 */ /* 0x000fe80000011600 */
[----:B------:R-:W-:Y:S11]  /*8360*/  LOP3.LUT P0, RZ, R0, 0x3, R89, 0x48, !PT ;  /* 0x0000000300ff7812 */ /* 0x000ff60007804859 */
[----:B------:R-:W-:Y:S02]  /*8370*/  @!UPT UIADD3 URZ, UPT, UPT, URZ, URZ, URZ ;  /* 0x000000fffffff290 */ /* 0x000fe4000fffe0ff */
[----:B------:R-:W-:Y:S05]  /*8380*/  @!P0 BRA `(.L_x_132) ;  /* 0x0000000000408947 */ /* 0x000fea0003800000 */
[----:B------:R-:W3:Y:S01]  /*8390*/  LDCU.64 UR8, c[0x4][0x70] ;  /* 0x01000e00ff0877ac */ /* 0x000ee20008000a00 */
[----:B------:R-:W-:Y:S01]  /*83a0*/  MOV R3, 0x0 ;  /* 0x0000000000037802 */ /* 0x000fe20000000f00 */
[----:B------:R-:W-:Y:S02]  /*83b0*/  HFMA2 R12, -RZ, RZ, 0, 5.9604644775390625e-08 ;  /* 0x00000001ff0c7431 */ /* 0x000fe400000001ff */
[----:B------:R-:W-:Y:S02]  /*83c0*/  IMAD.MOV.U32 R8, RZ, RZ, 0x192 ;  /* 0x00000192ff087424 */ /* 0x000fe400078e00ff */
[----:B------:R-:W-:Y:S01]  /*83d0*/  IMAD.MOV.U32 R13, RZ, RZ, RZ ;  /* 0x000000ffff0d7224 */ /* 0x000fe200078e00ff */
[----:B------:R-:W4:Y:S01]  /*83e0*/  LDCU.64 UR6, c[0x4][0x78] ;  /* 0x01000f00ff0677ac */ /* 0x000f220008000a00 */
[----:B------:R-:W1:Y:S01]  /*83f0*/  LDC.64 R2, c[0x4][R3] ;  /* 0x0100000003027b82 */ /* 0x000e620000000a00 */
[----:B------:R-:W5:Y:S01]  /*8400*/  LDCU.64 UR4, c[0x4][0x10] ;  /* 0x01000200ff0477ac */ /* 0x000f620008000a00 */
[----:B---3--:R-:W-:Y:S01]  /*8410*/  MOV R5, UR9 ;  /* 0x0000000900057c02 */ /* 0x008fe20008000f00 */
[----:B------:R-:W-:Y:S01]  /*8420*/  IMAD.U32 R4, RZ, RZ, UR8 ;  /* 0x00000008ff047e24 */ /* 0x000fe2000f8e00ff */
[----:B----4-:R-:W-:Y:S01]  /*8430*/  MOV R7, UR7 ;  /* 0x0000000700077c02 */ /* 0x010fe20008000f00 */
[----:B------:R-:W-:Y:S01]  /*8440*/  IMAD.U32 R6, RZ, RZ, UR6 ;  /* 0x00000006ff067e24 */ /* 0x000fe2000f8e00ff */
[----:B-----5:R-:W-:Y:S01]  /*8450*/  MOV R11, UR5 ;  /* 0x00000005000b7c02 */ /* 0x020fe20008000f00 */
[----:B------:R-:W-:Y:S02]  /*8460*/  IMAD.U32 R10, RZ, RZ, UR4 ;  /* 0x00000004ff0a7e24 */ /* 0x000fe4000f8e00ff */
[----:B------:R-:W-:Y:S07]  /*8470*/  LEPC R20, `(.L_x_132) ;  /* 0x000000001014794e */ /* 0x000fee0000000000 */
[----:B-12---:R-:W-:Y:S05]  /*8480*/  CALL.ABS.NOINC R2 ;  /* 0x0000000002007343 */ /* 0x006fea0003c00000 */
.L_x_132:
[----:B------:R-:W-:Y:S01]  /*8490*/  ISETP.NE.AND P0, PT, R101, RZ, PT ;  /* 0x000000ff6500720c */ /* 0x000fe20003f05270 */
[----:B------:R-:W-:Y:S05]  /*84a0*/  WARPSYNC.ALL ;  /* 0x0000000000007948 */ /* 0x000fea0003800000 */
[----:B------:R-:W-:Y:S01]  /*84b0*/  R2UR UR4, R39 ;  /* 0x00000000270472ca */ /* 0x000fe200000e0000 */
[----:B------:R-:W-:Y:S01]  /*84c0*/  BSSY.RECONVERGENT B0, `(.L_x_133) ;  /* 0x0000090000007945 */ /* 0x000fe20003800200 */
[C---:B-1----:R-:W-:Y:S02]  /*84d0*/  SHF.L.U32 R40, R48.reuse, 0x10, RZ ;  /* 0x0000001030287819 */ /* 0x042fe400000006ff */
[----:B------:R-:W-:Y:S02]  /*84e0*/  LOP3.LUT R42, R48, 0xffff0000, RZ, 0xc0, !PT ;  /* 0xffff0000302a7812 */ /* 0x000fe400078ec0ff */
[C---:B------:R-:W-:Y:S02]  /*84f0*/  SHF.L.U32 R43, R49.reuse, 0x10, RZ ;  /* 0x00000010312b7819 */ /* 0x040fe400000006ff */
[----:B------:R-:W-:Y:S02]  /*8500*/  LOP3.LUT R44, R49, 0xffff0000, RZ, 0xc0, !PT ;  /* 0xffff0000312c7812 */ /* 0x000fe400078ec0ff */
[C---:B------:R-:W-:Y:S02]  /*8510*/  SHF.L.U32 R45, R50.reuse, 0x10, RZ ;  /* 0x00000010322d7819 */ /* 0x040fe400000006ff */
[----:B--2---:R-:W-:Y:S01]  /*8520*/  LOP3.LUT R46, R50, 0xffff0000, RZ, 0xc0, !PT ;  /* 0xffff0000322e7812 */ /* 0x004fe200078ec0ff */
[----:B------:R-:W1:Y:S01]  /*8530*/  LDTM.x32 R4, tmem[UR4+0x20] ;  /* 0x00002004000479ee */ /* 0x000e6200082c0000 */
[C---:B------:R-:W-:Y:S01]  /*8540*/  SHF.L.U32 R47, R51.reuse, 0x10, RZ ;  /* 0x00000010332f7819 */ /* 0x040fe200000006ff */
[----:B------:R-:W-:Y:S01]  /*8550*/  USHF.L.U32 UR4, UR45, 0xd, URZ ;  /* 0x0000000d2d047899 */ /* 0x000fe200080006ff */
[----:B------:R-:W-:Y:S01]  /*8560*/  LOP3.LUT R48, R51, 0xffff0000, RZ, 0xc0, !PT ;  /* 0xffff000033307812 */ /* 0x000fe200078ec0ff */
[----:B------:R-:W-:Y:S01]  /*8570*/  NOP ;  /* 0x0000000000007918 */ /* 0x000fe20000000000 */
[C---:B------:R-:W-:Y:S02]  /*8580*/  SHF.L.U32 R49, R56.reuse, 0x10, RZ ;  /* 0x0000001038317819 */ /* 0x040fe400000006ff */
[----:B------:R-:W-:Y:S02]  /*8590*/  LOP3.LUT R51, R56, 0xffff0000, RZ, 0xc0, !PT ;  /* 0xffff000038337812 */ /* 0x000fe400078ec0ff */
[C---:B------:R-:W-:Y:S02]  /*85a0*/  SHF.L.U32 R50, R57.reuse, 0x10, RZ ;  /* 0x0000001039327819 */ /* 0x040fe400000006ff */
[----:B------:R-:W-:Y:S02]  /*85b0*/  LOP3.LUT R52, R57, 0xffff0000, RZ, 0xc0, !PT ;  /* 0xffff000039347812 */ /* 0x000fe400078ec0ff */
[----:B------:R-:W-:Y:S02]  /*85c0*/  IADD3 R117, PT, PT, R100, UR4, RZ ;  /* 0x0000000464757c10 */ /* 0x000fe4000fffe0ff */
[C---:B------:R-:W-:Y:S02]  /*85d0*/  SHF.L.U32 R53, R58.reuse, 0x10, RZ ;  /* 0x000000103a357819 */ /* 0x040fe400000006ff */
[----:B------:R-:W-:Y:S02]  /*85e0*/  LOP3.LUT R54, R58, 0xffff0000, RZ, 0xc0, !PT ;  /* 0xffff00003a367812 */ /* 0x000fe400078ec0ff */
[C---:B------:R-:W-:Y:S02]  /*85f0*/  SHF.L.U32 R55, R59.reuse, 0x10, RZ ;  /* 0x000000103b377819 */ /* 0x040fe400000006ff */
[----:B------:R-:W-:Y:S02]  /*8600*/  IADD3 R92, PT, PT, R92, 0x100, RZ ;  /* 0x000001005c5c7810 */ /* 0x000fe40007ffe0ff */
[----:B------:R-:W-:Y:S01]  /*8610*/  LOP3.LUT R56, R59, 0xffff0000, RZ, 0xc0, !PT ;  /* 0xffff00003b387812 */ /* 0x000fe200078ec0ff */
[C---:B-1----:R-:W-:Y:S01]  /*8620*/  FMUL R4, R38.reuse, R4 ;  /* 0x0000000426047220 */ /* 0x042fe20000400000 */
[----:B------:R-:W-:Y:S01]  /*8630*/  IADD3 R116, PT, PT, R85, R117, RZ ;  /* 0x0000007555747210 */ /* 0x000fe20007ffe0ff */
[----:B------:R-:W-:Y:S01]  /*8640*/  FMUL R5, R38, R5 ;  /* 0x0000000526057220 */ /* 0x000fe20000400000 */
[----:B------:R-:W-:Y:S01]  /*8650*/  SHF.L.U32 R57, R64, 0x10, RZ ;  /* 0x0000001040397819 */ /* 0x000fe200000006ff */
[----:B------:R-:W-:Y:S01]  /*8660*/  FMUL R6, R38, R6 ;  /* 0x0000000626067220 */ /* 0x000fe20000400000 */
[----:B------:R-:W-:Y:S01]  /*8670*/  IADD3 R117, PT, PT, R84, R117, RZ ;  /* 0x0000007554757210 */ /* 0x000fe20007ffe0ff */
[----:B------:R-:W-:Y:S01]  /*8680*/  FMUL R7, R38, R7 ;  /* 0x0000000726077220 */ /* 0x000fe20000400000 */
[----:B------:R-:W-:Y:S01]  /*8690*/  LOP3.LUT R58, R64, 0xffff0000, RZ, 0xc0, !PT ;  /* 0xffff0000403a7812 */ /* 0x000fe200078ec0ff */
[----:B------:R-:W-:Y:S01]  /*86a0*/  FFMA R4, R41, R40, R4 ;  /* 0x0000002829047223 */ /* 0x000fe20000000004 */
[----:B------:R-:W-:Y:S01]  /*86b0*/  SHF.L.U32 R59, R65, 0x10, RZ ;  /* 0x00000010413b7819 */ /* 0x000fe200000006ff */
[----:B------:R-:W-:Y:S01]  /*86c0*/  FMUL R8, R38, R8 ;  /* 0x0000000826087220 */ /* 0x000fe20000400000 */
[----:B------:R-:W-:Y:S01]  /*86d0*/  LOP3.LUT R92, R92, 0xfefffff8, RZ, 0xc0, !PT ;  /* 0xfefffff85c5c7812 */ /* 0x000fe200078ec0ff */
[----:B------:R-:W-:Y:S01]  /*86e0*/  FFMA R5, R41, R42, R5 ;  /* 0x0000002a29057223 */ /* 0x000fe20000000005 */
[----:B------:R-:W-:Y:S01]  /*86f0*/  LOP3.LUT R60, R65, 0xffff0000, RZ, 0xc0, !PT ;  /* 0xffff0000413c7812 */ /* 0x000fe200078ec0ff */
[----:B------:R-:W-:Y:S01]  /*8700*/  FMUL R9, R38, R9 ;  /* 0x0000000926097220 */ /* 0x000fe20000400000 */
[----:B------:R-:W-:Y:S01]  /*8710*/  SHF.L.U32 R61, R66, 0x10, RZ ;  /* 0x00000010423d7819 */ /* 0x000fe200000006ff */
[----:B------:R1:W-:Y:S01]  /*8720*/  SYNCS.ARRIVE.TRANS64.RED.A1T0 RZ, [R92+URZ], RZ ;  /* 0x000000ff5cff79a7 */ /* 0x0003e200081004ff */
[----:B------:R-:W-:Y:S01]  /*8730*/  F2FP.BF16.F32.PACK_AB R84, R5, R4 ;  /* 0x000000040554723e */ /* 0x000fe200000010ff */
[----:B------:R-:W-:Y:S01]  /*8740*/  FFMA R6, R41, R43, R6 ;  /* 0x0000002b29067223 */ /* 0x000fe20000000006 */
[----:B------:R-:W-:Y:S01]  /*8750*/  IADD3 R118, PT, PT, R99, R116, RZ ;  /* 0x0000007463767210 */ /* 0x000fe20007ffe0ff */
[C---:B------:R-:W-:Y:S01]  /*8760*/  FFMA R7, R41.reuse, R44, R7 ;  /* 0x0000002c29077223 */ /* 0x040fe20000000007 */
[C---:B------:R-:W-:Y:S01]  /*8770*/  FFMA R8, R41.reuse, R45, R8 ;  /* 0x0000002d29087223 */ /* 0x040fe20000000008 */
[----:B------:R-:W-:Y:S01]  /*8780*/  FFMA R9, R41, R46, R9 ;  /* 0x0000002e29097223 */ /* 0x000fe20000000009 */
[----:B------:R-:W-:Y:S01]  /*8790*/  FMUL R10, R38, R10 ;  /* 0x0000000a260a7220 */ /* 0x000fe20000400000 */
[----:B------:R-:W-:Y:S01]  /*87a0*/  LOP3.LUT R62, R66, 0xffff0000, RZ, 0xc0, !PT ;  /* 0xffff0000423e7812 */ /* 0x000fe200078ec0ff */
[C---:B------:R-:W-:Y:S01]  /*87b0*/  FMUL R11, R38.reuse, R11 ;  /* 0x0000000b260b7220 */ /* 0x040fe20000400000 */
[----:B------:R-:W-:Y:S01]  /*87c0*/  F2FP.BF16.F32.PACK_AB R85, R7, R6 ;  /* 0x000000060755723e */ /* 0x000fe200000010ff */
[----:B------:R-:W-:Y:S01]  /*87d0*/  FFMA R10, R41, R47, R10 ;  /* 0x0000002f290a7223 */ /* 0x000fe2000000000a */
[----:B------:R-:W-:Y:S01]  /*87e0*/  F2FP.BF16.F32.PACK_AB R86, R9, R8 ;  /* 0x000000080956723e */ /* 0x000fe200000010ff */
[----:B------:R-:W-:Y:S01]  /*87f0*/  FFMA R11, R41, R48, R11 ;  /* 0x00000030290b7223 */ /* 0x000fe2000000000b */
[C---:B------:R-:W-:Y:S01]  /*8800*/  FMUL R0, R38.reuse, R12 ;  /* 0x0000000c26007220 */ /* 0x040fe20000400000 */
[C---:B------:R-:W-:Y:S01]  /*8810*/  FMUL R2, R38.reuse, R13 ;  /* 0x0000000d26027220 */ /* 0x040fe20000400000 */
[C---:B------:R-:W-:Y:S01]  /*8820*/  FMUL R3, R38.reuse, R14 ;  /* 0x0000000e26037220 */ /* 0x040fe20000400000 */
[----:B------:R-:W-:Y:S01]  /*8830*/  SHF.L.U32 R63, R67, 0x10, RZ ;  /* 0x00000010433f7819 */ /* 0x000fe200000006ff */
[----:B------:R-:W-:Y:S01]  /*8840*/  FFMA R0, R41, R49, R0 ;  /* 0x0000003129007223 */ /* 0x000fe20000000000 */
[----:B------:R-:W-:Y:S01]  /*8850*/  F2FP.BF16.F32.PACK_AB R87, R11, R10 ;  /* 0x0000000a0b57723e */ /* 0x000fe200000010ff */
[----:B------:R-:W-:Y:S01]  /*8860*/  FFMA R2, R41, R51, R2 ;  /* 0x0000003329027223 */ /* 0x000fe20000000002 */
[C---:B------:R-:W-:Y:S01]  /*8870*/  FMUL R15, R38.reuse, R15 ;  /* 0x0000000f260f7220 */ /* 0x040fe20000400000 */
[C---:B------:R-:W-:Y:S01]  /*8880*/  FMUL R12, R38.reuse, R16 ;  /* 0x00000010260c7220 */ /* 0x040fe20000400000 */
[----:B------:R-:W-:Y:S01]  /*8890*/  FMUL R13, R38, R17 ;  /* 0x00000011260d7220 */ /* 0x000fe20000400000 */
[----:B------:R1:W-:Y:S01]  /*88a0*/  STS.128 [R100+UR4], R84 ;  /* 0x0000005464007988 */ /* 0x0003e20008000c04 */
[----:B------:R-:W-:Y:S01]  /*88b0*/  LOP3.LUT R64, R67, 0xffff0000, RZ, 0xc0, !PT ;  /* 0xffff000043407812 */ /* 0x000fe200078ec0ff */
[C---:B------:R-:W-:Y:S01]  /*88c0*/  FFMA R3, R41.reuse, R50, R3 ;  /* 0x0000003229037223 */ /* 0x040fe20000000003 */
[----:B------:R-:W-:Y:S01]  /*88d0*/  SHF.L.U32 R65, R72, 0x10, RZ ;  /* 0x0000001048417819 */ /* 0x000fe200000006ff */
[C---:B------:R-:W-:Y:S01]  /*88e0*/  FFMA R15, R41.reuse, R52, R15 ;  /* 0x00000034290f7223 */ /* 0x040fe2000000000f */
[----:B------:R-:W-:Y:S01]  /*88f0*/  F2FP.BF16.F32.PACK_AB R104, R2, R0 ;  /* 0x000000000268723e */ /* 0x000fe200000010ff */
[C---:B------:R-:W-:Y:S01]  /*8900*/  FFMA R12, R41.reuse, R53, R12 ;  /* 0x00000035290c7223 */ /* 0x040fe2000000000c */
[C---:B------:R-:W-:Y:S01]  /*8910*/  FFMA R13, R41.reuse, R54, R13 ;  /* 0x00000036290d7223 */ /* 0x040fe2000000000d */
[C---:B------:R-:W-:Y:S01]  /*8920*/  FMUL R14, R38.reuse, R18 ;  /* 0x00000012260e7220 */ /* 0x040fe20000400000 */
[C---:B------:R-:W-:Y:S01]  /*8930*/  FMUL R19, R38.reuse, R19 ;  /* 0x0000001326137220 */ /* 0x040fe20000400000 */
[C---:B------:R-:W-:Y:S01]  /*8940*/  FMUL R16, R38.reuse, R20 ;  /* 0x0000001426107220 */ /* 0x040fe20000400000 */
[C---:B------:R-:W-:Y:S01]  /*8950*/  FMUL R17, R38.reuse, R21 ;  /* 0x0000001526117220 */ /* 0x040fe20000400000 */
[C---:B------:R-:W-:Y:S01]  /*8960*/  FFMA R14, R41.reuse, R55, R14 ;  /* 0x00000037290e7223 */ /* 0x040fe2000000000e */
        /* <DEDUP_REMOVED lines=9> */
[----:B------:R-:W-:Y:S01]  /*8a00*/  FFMA R23, R41, R60, R23 ;  /* 0x0000003c29177223 */ /* 0x000fe20000000017 */
[C---:B------:R-:W-:Y:S01]  /*8a10*/  FMUL R27, R38.reuse, R27 ;  /* 0x0000001b261b7220 */ /* 0x040fe20000400000 */
[----:B------:R-:W-:Y:S01]  /*8a20*/  F2FP.BF16.F32.PACK_AB R105, R15, R3 ;  /* 0x000000030f69723e */ /* 0x000fe200000010ff */
[----:B------:R-:W-:Y:S01]  /*8a30*/  FFMA R20, R41, R61, R20 ;  /* 0x0000003d29147223 */ /* 0x000fe20000000014 */
[----:B------:R-:W-:Y:S01]  /*8a40*/  F2FP.BF16.F32.PACK_AB R106, R13, R12 ;  /* 0x0000000c0d6a723e */ /* 0x000fe200000010ff */
[----:B------:R-:W-:Y:S01]  /*8a50*/  FMUL R24, R38, R28 ;  /* 0x0000001c26187220 */ /* 0x000fe20000400000 */
[----:B------:R-:W-:Y:S01]  /*8a60*/  F2FP.BF16.F32.PACK_AB R107, R19, R14 ;  /* 0x0000000e136b723e */ /* 0x000fe200000010ff */
[----:B------:R-:W-:Y:S01]  /*8a70*/  FFMA R21, R41, R62, R21 ;  /* 0x0000003e29157223 */ /* 0x000fe20000000015 */
[----:B------:R-:W-:Y:S01]  /*8a80*/  LOP3.LUT R66, R72, 0xffff0000, RZ, 0xc0, !PT ;  /* 0xffff000048427812 */ /* 0x000fe200078ec0ff */
[C---:B------:R-:W-:Y:S01]  /*8a90*/  FMUL R25, R38.reuse, R29 ;  /* 0x0000001d26197220 */ /* 0x040fe20000400000 */
[----:B------:R-:W-:Y:S01]  /*8aa0*/  SHF.L.U32 R67, R73, 0x10, RZ ;  /* 0x0000001049437819 */ /* 0x000fe200000006ff */
[----:B------:R1:W-:Y:S01]  /*8ab0*/  STS.128 [R116+0x10], R104 ;  /* 0x0000106874007388 */ /* 0x0003e20000000c00 */
[----:B------:R-:W-:Y:S01]  /*8ac0*/  FFMA R22, R41, R63, R22 ;  /* 0x0000003f29167223 */ /* 0x000fe20000000016 */
[----:B------:R-:W-:Y:S01]  /*8ad0*/  LOP3.LUT R68, R73, 0xffff0000, RZ, 0xc0, !PT ;  /* 0xffff000049447812 */ /* 0x000fe200078ec0ff */
[----:B------:R-:W-:Y:S01]  /*8ae0*/  FMUL R26, R38, R30 ;  /* 0x0000001e261a7220 */ /* 0x000fe20000400000 */
[C---:B------:R-:W-:Y:S01]  /*8af0*/  FFMA R27, R41.reuse, R64, R27 ;  /* 0x00000040291b7223 */ /* 0x040fe2000000001b */
[----:B------:R-:W-:Y:S01]  /*8b00*/  SHF.L.U32 R69, R74, 0x10, RZ ;  /* 0x000000104a457819 */ /* 0x000fe200000006ff */
[----:B------:R-:W-:Y:S01]  /*8b10*/  FMUL R31, R38, R31 ;  /* 0x0000001f261f7220 */ /* 0x000fe20000400000 */
[C---:B------:R-:W-:Y:S01]  /*8b20*/  FFMA R24, R41.reuse, R65, R24 ;  /* 0x0000004129187223 */ /* 0x040fe20000000018 */
[----:B------:R-:W-:Y:S01]  /*8b30*/  LOP3.LUT R70, R74, 0xffff0000, RZ, 0xc0, !PT ;  /* 0xffff00004a467812 */ /* 0x000fe200078ec0ff */
[C---:B------:R-:W-:Y:S01]  /*8b40*/  FMUL R28, R38.reuse, R32 ;  /* 0x00000020261c7220 */ /* 0x040fe20000400000 */
[----:B------:R-:W-:Y:S01]  /*8b50*/  FFMA R25, R41, R66, R25 ;  /* 0x0000004229197223 */ /* 0x000fe20000000019 */
[----:B------:R-:W-:Y:S01]  /*8b60*/  SHF.L.U32 R71, R75, 0x10, RZ ;  /* 0x000000104b477819 */ /* 0x000fe200000006ff */
[C---:B------:R-:W-:Y:S01]  /*8b70*/  FMUL R29, R38.reuse, R33 ;  /* 0x00000021261d7220 */ /* 0x040fe20000400000 */
[----:B------:R-:W-:Y:S01]  /*8b80*/  FFMA R26, R41, R67, R26 ;  /* 0x00000043291a7223 */ /* 0x000fe2000000001a */
[----:B------:R-:W-:Y:S01]  /*8b90*/  LOP3.LUT R72, R75, 0xffff0000, RZ, 0xc0, !PT ;  /* 0xffff00004b487812 */ /* 0x000fe200078ec0ff */
        /* <DEDUP_REMOVED lines=8> */
[----:B------:R-:W-:Y:S01]  /*8c20*/  FFMA R30, R41, R71, R30 ;  /* 0x00000047291e7223 */ /* 0x000fe2000000001e */
[----:B------:R-:W-:Y:S01]  /*8c30*/  F2FP.BF16.F32.PACK_AB R111, R27, R22 ;  /* 0x000000161b6f723e */ /* 0x000fe200000010ff */
[----:B------:R-:W-:Y:S01]  /*8c40*/  FFMA R35, R41, R72, R35 ;  /* 0x0000004829237223 */ /* 0x000fe20000000023 */
[----:B------:R-:W-:Y:S02]  /*8c50*/  F2FP.BF16.F32.PACK_AB R112, R25, R24 ;  /* 0x000000181970723e */ /* 0x000fe400000010ff */
[----:B------:R-:W-:Y:S01]  /*8c60*/  F2FP.BF16.F32.PACK_AB R113, R31, R26 ;  /* 0x0000001a1f71723e */ /* 0x000fe200000010ff */
[----:B------:R1:W-:Y:S01]  /*8c70*/  STS.128 [R117+0x20], R108 ;  /* 0x0000206c75007388 */ /* 0x0003e20000000c00 */
        /* <DEDUP_REMOVED lines=8> */
[----:B--2---:R-:W2:Y:S02]  /*8d00*/  FENCE.VIEW.ASYNC.S ;  /* 0x00000000000073c6 */ /* 0x004ea40000000000 */
[----:B--2---:R-:W-:Y:S06]  /*8d10*/  BAR.SYNC.DEFER_BLOCKING 0x1, 0x80 ;  /* 0x0042000000007b1d */ /* 0x004fec0000010000 */
[----:B------:R-:W-:Y:S05]  /*8d20*/  @P0 BRA `(.L_x_134) ;  /* 0x0000000000240947 */ /* 0x000fea0003800000 */
[----:B------:R-:W2:Y:S01]  /*8d30*/  LDCU.64 UR10, c[0x0][0x348] ;  /* 0x00006900ff0a77ac */ /* 0x000ea20008000a00 */
[----:B------:R-:W-:Y:S02]  /*8d40*/  UIADD3 UR9, UPT, UPT, UR49, 0x20, URZ ;  /* 0x0000002031097890 */ /* 0x000fe4000fffe0ff */
[----:B------:R-:W-:Y:S02]  /*8d50*/  UIADD3 UR8, UPT, UPT, UR47, 0x200, UR4 ;  /* 0x000002002f087890 */ /* 0x000fe4000fffe004 */
[----:B--2---:R-:W-:Y:S03]  /*8d60*/  UIADD3 UR6, UP0, UPT, UR10, 0xa80, URZ ;  /* 0x00000a800a067890 */ /* 0x004fe6000ff1e0ff */
[----:B------:R-:W-:Y:S01]  /*8d70*/  UMOV UR10, UR50 ;  /* 0x00000032000a7c82 */ /* 0x000fe20008000000 */
[----:B------:R-:W-:Y:S03]  /*8d80*/  UIADD3.X UR7, UPT, UPT, URZ, UR11, URZ, UP0, !UPT ;  /* 0x0000000bff077290 */ /* 0x000fe600087fe4ff */
[----:B------:R-:W-:Y:S06]  /*8d90*/  UMOV UR11, UR44 ;  /* 0x0000002c000b7c82 */ /* 0x000fec0008000000 */
[----:B------:R2:W-:Y:S02]  /*8da0*/  UTMASTG.3D [UR8], [UR6] ;  /* 0x00000008060073b5 */ /* 0x0005e40008010000 */
[----:B--2---:R0:W-:Y:S02]  /*8db0*/  UTMACMDFLUSH ;  /* 0x00000000000079b7 */ /* 0x0041e40000000000 */
.L_x_134:
[----:B------:R-:W-:Y:S05]  /*8dc0*/  BSYNC.RECONVERGENT B0 ;  /* 0x0000000000007941 */ /* 0x000fea0003800200 */
.L_x_133:
[----:B------:R-:W-:Y:S01]  /*8dd0*/  UIADD3 UR4, UPT, UPT, UR45, 0x1, URZ ;  /* 0x000000012d047890 */ /* 0x000fe2000fffe0ff */
[----:B------:R-:W-:Y:S03]  /*8de0*/  BSSY.RECONVERGENT B0, `(.L_x_135) ;  /* 0x0000008000007945 */ /* 0x000fe60003800200 */
[----:B------:R-:W-:Y:S04]  /*8df0*/  UISETP.NE.AND UP0, UPT, UR4, 0x3, UPT ;  /* 0x000000030400788c */ /* 0x000fe8000bf05270 */
[----:B------:R-:W-:Y:S02]  /*8e00*/  UISETP.EQ.XOR UP1, UPT, UR43, 0x3, !UP0 ;  /* 0x000000032b00788c */ /* 0x000fe4000c722a70 */
[----:B------:R-:W-:Y:S02]  /*8e10*/  USEL UR46, UR4, URZ, UP0 ;  /* 0x000000ff042e7287 */ /* 0x000fe40008000000 */
[----:B------:R-:W-:Y:S04]  /*8e20*/  USEL UR5, URZ, 0x1, !UP1 ;  /* 0x00000001ff057887 */ /* 0x000fe8000c800000 */
[----:B------:R-:W-:Y:S01]  /*8e30*/  ULOP3.LUT UR54, UR54, UR5, URZ, 0x3c, !UPT ;  /* 0x0000000536367292 */ /* 0x000fe2000f8e3cff */
[----:B------:R-:W-:Y:S11]  /*8e40*/  @P0 BRA `(.L_x_136) ;  /* 0x0000000000040947 */ /* 0x000ff60003800000 */
[----:B------:R-:W-:Y:S04]  /*8e50*/  DEPBAR.LE SB0, 0x1 ;  /* 0x000080400000791a */ /* 0x000fe80000000000 */
.L_x_136:
[----:B------:R-:W-:Y:S05]  /*8e60*/  BSYNC.RECONVERGENT B0 ;  /* 0x0000000000007941 */ /* 0x000fea0003800200 */
.L_x_135:
[----:B------:R-:W-:Y:S01]  /*8e70*/  BAR.SYNC.DEFER_BLOCKING 0x1, 0x80 ;  /* 0x0042000000007b1d */ /* 0x000fe20000010000 */
[----:B------:R-:W-:Y:S01]  /*8e80*/  UISETP.NE.AND UP0, UPT, UR53, -0x2, UPT ;  /* 0xfffffffe3500788c */ /* 0x000fe2000bf05270 */
[----:B------:R-:W-:Y:S08]  /*8e90*/  IADD3 R0, PT, PT, R36, 0x1, RZ ;  /* 0x0000000124007810 */ /* 0x000ff00007ffe0ff */
[----:B------:R-:W-:Y:S05]  /*8ea0*/  BRA.U !UP0, `(.L_x_137) ;  /* 0x0000000108287547 */ /* 0x000fea000b800000 */
[----:B------:R-:W2:Y:S01]  /*8eb0*/  S2R R2, SR_CgaCtaId ;  /* 0x0000000000027919 */ /* 0x000ea20000008800 */
[----:B------:R-:W-:Y:S01]  /*8ec0*/  ISETP.NE.AND P0, PT, R103, RZ, PT ;  /* 0x000000ff6700720c */ /* 0x000fe20003f05270 */
[----:B------:R-:W-:Y:S01]  /*8ed0*/  IMAD.U32 R3, RZ, RZ, UR52 ;  /* 0x00000034ff037e24 */ /* 0x000fe2000f8e00ff */
[----:B------:R-:W-:Y:S04]  /*8ee0*/  UIADD3 UR4, UPT, UPT, UR52, 0x1, URZ ;  /* 0x0000000134047890 */ /* 0x000fe8000fffe0ff */
[----:B------:R-:W-:Y:S04]  /*8ef0*/  UISETP.NE.AND UP0, UPT, UR4, 0x3, UPT ;  /* 0x000000030400788c */ /* 0x000fe8000bf05270 */
[----:B------:R-:W-:Y:S03]  /*8f00*/  USEL UR52, UR4, URZ, UP0 ;  /* 0x000000ff04347287 */ /* 0x000fe60008000000 */
[----:B------:R-:W-:Y:S05]  /*8f10*/  @P0 LEA R3, R3, UR47, 0x3 ;  /* 0x0000002f03030c11 */ /* 0x000fea000f8e18ff */
[----:B------:R-:W-:Y:S05]  /*8f20*/  @P0 VIADD R3, R3, 0xa8 ;  /* 0x000000a803030836 */ /* 0x000fea0000000000 */
[----:B--2---:R-:W-:Y:S04]  /*8f30*/  @P0 PRMT R2, R2, 0x654, R3 ;  /* 0x0000065402020816 */ /* 0x004fe80000000003 */
[----:B------:R2:W-:Y:S03]  /*8f40*/  @P0 SYNCS.ARRIVE.TRANS64.RED.A1T0 RZ, [R2+URZ], RZ ;  /* 0x000000ff02ff09a7 */ /* 0x0005e600081004ff */
.L_x_137:
[----:B------:R-:W-:Y:S01]  /*8f50*/  R2UR UR6, R102 ;  /* 0x00000000660672ca */ /* 0x000fe200000e0000 */
[----:B------:R-:W-:Y:S01]  /*8f60*/  UIADD3 UR53, UPT, UPT, UR53, 0x2, URZ ;  /* 0x0000000235357890 */ /* 0x000fe2000fffe0ff */
[----:B------:R-:W-:Y:S01]  /*8f70*/  R2UR UR5, R90 ;  /* 0x000000005a0572ca */ /* 0x000fe200000e0000 */
[----:B------:R-:W-:Y:S01]  /*8f80*/  UMOV UR44, UR63 ;  /* 0x0000003f002c7c82 */ /* 0x000fe20008000000 */
[----:B------:R-:W-:Y:S02]  /*8f90*/  R2UR UR4, R91 ;  /* 0x000000005b0472ca */ /* 0x000fe400000e0000 */
[----:B------:R-:W-:Y:S02]  /*8fa0*/  ISETP.NE.AND P0, PT, R94, 0x2, PT ;  /* 0x000000025e00780c */ /* 0x000fe40003f05270 */
[----:B------:R-:W-:Y:S02]  /*8fb0*/  ISETP.NE.AND P1, PT, R0, 0x2, PT ;  /* 0x000000020000780c */ /* 0x000fe40003f25270 */
[----:B--2---:R-:W-:Y:S02]  /*8fc0*/  SEL R2, RZ, 0x1, P0 ;  /* 0x00000001ff027807 */ /* 0x004fe40000000000 */
[----:B------:R-:W-:Y:S01]  /*8fd0*/  SEL R3, RZ, 0x1, P1 ;  /* 0x00000001ff037807 */ /* 0x000fe20000800000 */
[----:B------:R-:W-:Y:S01]  /*8fe0*/  UISETP.NE.AND UP0, UPT, UR6, URZ, UPT ;  /* 0x000000ff0600728c */ /* 0x000fe2000bf05270 */
[----:B------:R-:W-:Y:S01]  /*8ff0*/  LOP3.LUT R97, R97, R2, RZ, 0x3c, !PT ;  /* 0x0000000261617212 */ /* 0x000fe200078e3cff */
[----:B------:R-:W-:Y:S01]  /*9000*/  UIADD3 UR25, UPT, UPT, UR36, UR5, URZ ;  /* 0x0000000524197290 */ /* 0x000fe2000fffe0ff */
[----:B------:R-:W-:Y:S01]  /*9010*/  LOP3.LUT R98, R98, R3, RZ, 0x3c, !PT ;  /* 0x0000000362627212 */ /* 0x000fe200078e3cff */
[----:B------:R-:W-:Y:S01]  /*9020*/  UIADD3 UR27, UPT, UPT, UR37, UR4, URZ ;  /* 0x00000004251b7290 */ /* 0x000fe2000fffe0ff */
[----:B------:R-:W-:Y:S02]  /*9030*/  SEL R94, R94, RZ, P0 ;  /* 0x000000ff5e5e7207 */ /* 0x000fe40000000000 */
[----:B------:R-:W-:Y:S02]  /*9040*/  SEL R36, R0, RZ, P1 ;  /* 0x000000ff00247207 */ /* 0x000fe40000800000 */
[----:B------:R-:W-:Y:S07]  /*9050*/  BRA.U UP0, `(.L_x_138) ;  /* 0xffffffd500a47547 */ /* 0x000fee000b83ffff */
[----:B------:R-:W2:Y:S01]  /*9060*/  LDCU.64 UR4, c[0x0][0xc88] ;  /* 0x00019100ff0477ac */ /* 0x000ea20008000a00 */
[----:B------:R-:W3:Y:S01]  /*9070*/  LDCU.64 UR6, c[0x0][0xc90] ;  /* 0x00019200ff0677ac */ /* 0x000ee20008000a00 */
[----:B--2---:R-:W-:Y:S02]  /*9080*/  ISETP.NE.U32.AND P2, PT, RZ, UR4, PT ;  /* 0x00000004ff007c0c */ /* 0x004fe4000bf45070 */
[----:B---3--:R-:W-:Y:S02]  /*9090*/  ISETP.NE.U32.AND P1, PT, RZ, UR6, PT ;  /* 0x00000006ff007c0c */ /* 0x008fe4000bf25070 */
[----:B------:R-:W-:Y:S02]  /*90a0*/  ISETP.NE.AND.EX P2, PT, RZ, UR5, PT, P2 ;  /* 0x00000005ff007c0c */ /* 0x000fe4000bf45320 */
[----:B------:R-:W-:-:S13]  /*90b0*/  ISETP.NE.AND.EX P0, PT, RZ, UR7, PT, P1 ;  /* 0x00000007ff007c0c */ /* 0x000fda000bf05310 */
[----:B------:R-:W-:Y:S05]  /*90c0*/  @P2 BRA P0, `(.L_x_139) ;  /* 0x00000000003c2947 */ /* 0x000fea0000000000 */
[----:B------:R-:W-:-:S13]  /*90d0*/  ISETP.NE.AND.EX P1, PT, RZ, UR7, PT, P1 ;  /* 0x00000007ff007c0c */ /* 0x000fda000bf25310 */
[----:B------:R-:W-:Y:S05]  /*90e0*/  @P1 BRA `(.L_x_140) ;  /* 0x00000000000c1947 */ /* 0x000fea0003800000 */
[----:B------:R-:W-:-:S13]  /*90f0*/  FSETP.NEU.AND P0, PT, R41, RZ, PT ;  /* 0x000000ff2900720b */ /* 0x000fda0003f0d000 */
[----:B------:R-:W-:Y:S05]  /*9100*/  @!P0 EXIT ;  /* 0x000000000000894d */ /* 0x000fea0003800000 */
[----:B------:R-:W-:Y:S05]  /*9110*/  BRA `(.L_x_139) ;  /* 0x0000000000287947 */ /* 0x000fea0003800000 */
.L_x_140:
[----:B------:R-:W-:Y:S01]  /*9120*/  ISETP.NE.AND P0, PT, R93, RZ, PT ;  /* 0x000000ff5d00720c */ /* 0x000fe20003f05270 */
[----:B------:R-:W-:-:S12]  /*9130*/  BSSY.RECONVERGENT B0, `(.L_x_139) ;  /* 0x0000008000007945 */ /* 0x000fd80003800200 */
[----:B------:R-:W-:Y:S05]  /*9140*/  @P0 BRA `(.L_x_141) ;  /* 0x0000000000100947 */ /* 0x000fea0003800000 */
[----:B------:R-:W-:-:S04]  /*9150*/  ISETP.NE.U32.AND P0, PT, RZ, UR4, PT ;  /* 0x00000004ff007c0c */ /* 0x000fc8000bf05070 */
[----:B------:R-:W-:-:S13]  /*9160*/  ISETP.NE.AND.EX P0, PT, RZ, UR5, PT, P0 ;  /* 0x00000005ff007c0c */ /* 0x000fda000bf05300 */
[----:B------:R-:W-:Y:S05]  /*9170*/  @!P0 EXIT ;  /* 0x000000000000894d */ /* 0x000fea0003800000 */
[----:B------:R-:W-:Y:S05]  /*9180*/  BRA `(.L_x_142) ;  /* 0x0000000000087947 */ /* 0x000fea0003800000 */
.L_x_141:
[----:B------:R-:W-:-:S13]  /*9190*/  FSETP.NEU.AND P0, PT, R41, RZ, PT ;  /* 0x000000ff2900720b */ /* 0x000fda0003f0d000 */
[----:B------:R-:W-:Y:S05]  /*91a0*/  @!P0 EXIT ;  /* 0x000000000000894d */ /* 0x000fea0003800000 */
.L_x_142:
[----:B------:R-:W-:Y:S05]  /*91b0*/  BSYNC.RECONVERGENT B0 ;  /* 0x0000000000007941 */ /* 0x000fea0003800200 */
.L_x_139:
[----:B------:R-:W2:Y:S01]  /*91c0*/  S2UR UR7, SR_CgaCtaId ;  /* 0x00000000000779c3 */ /* 0x000ea20000008800 */
[----:B------:R-:W-:Y:S01]  /*91d0*/  ULEA UR6, UR52, UR47, 0x3 ;  /* 0x0000002f34067291 */ /* 0x000fe2000f8e18ff */
[----:B------:R-:W-:-:S04]  /*91e0*/  DEPBAR.LE SB0, 0x0 ;  /* 0x000080000000791a */ /* 0x000fc80000000000 */
[----:B------:R-:W-:-:S04]  /*91f0*/  UIADD3 UR6, UPT, UPT, UR6, 0xa8, URZ ;  /* 0x000000a806067890 */ /* 0x000fc8000fffe0ff */
[----:B--2---:R-:W-:-:S09]  /*9200*/  UPRMT UR6, UR7, 0x654, UR6 ;  /* 0x0000065407067896 */ /* 0x004fd20008000006 */
[----:B------:R-:W-:Y:S01]  /*9210*/  SYNCS.ARRIVE.TRANS64.RED.A1T0 RZ, [UR6], RZ ;  /* 0x000000ffffff79a7 */ /* 0x000fe20008100406 */
[----:B------:R-:W-:Y:S05]  /*9220*/  EXIT ;  /* 0x000000000000794d */ /* 0x000fea0003800000 */
.L_x_25:
[----:B--2---:R2:W3:Y:S02]  /*9230*/  SYNCS.PHASECHK.TRANS64.TRYWAIT P0, [R0+URZ+0x120], R3 ;  /* 0x00012003000075a7 */ /* 0x0044e400080011ff */
[----:B---3--:R-:W-:Y:S05]  /*9240*/  @!P0 NANOSLEEP.SYNCS 0x989680 ;  /* 0x009896800000895d */ /* 0x008fea0003900000 */
[----:B------:R-:W3:Y:S02]  /*9250*/  @!P0 SYNCS.PHASECHK.TRANS64 P0, [R0+URZ+0x120], R3 ;  /* 0x00012003000085a7 */ /* 0x000ee400080010ff */
[----:B---3--:R-:W-:Y:S05]  /*9260*/  @!P0 BRA `(.L_x_25) ;  /* 0xfffffffc00f08947 */ /* 0x008fea000383ffff */
[----:B------:R-:W-:Y:S05]  /*9270*/  BRA `(.L_x_143) ;  /* 0xffffff8800987947 */ /* 0x000fea000383ffff */
.L_x_28:
[----:B--2---:R-:W-:-:S07]  /*9280*/  MOV R0, UR5 ;  /* 0x0000000500007c02 */ /* 0x004fce0008000f00 */
.L_x_144:
[----:B--2---:R2:W3:Y:S02]  /*9290*/  SYNCS.PHASECHK.TRANS64.TRYWAIT P0, [R0+URZ+0x48], R3 ;  /* 0x00004803000075a7 */ /* 0x0044e400080011ff */
[----:B---3--:R-:W-:Y:S05]  /*92a0*/  @!P0 NANOSLEEP.SYNCS 0x989680 ;  /* 0x009896800000895d */ /* 0x008fea0003900000 */
[----:B------:R-:W3:Y:S02]  /*92b0*/  @!P0 SYNCS.PHASECHK.TRANS64 P0, [R0+URZ+0x48], R3 ;  /* 0x00004803000085a7 */ /* 0x000ee400080010ff */
[----:B---3--:R-:W-:Y:S05]  /*92c0*/  @!P0 BRA `(.L_x_144) ;  /* 0xfffffffc00f08947 */ /* 0x008fea000383ffff */
[----:B------:R-:W-:Y:S05]  /*92d0*/  BRA `(.L_x_27) ;  /* 0xffffff8c00007947 */ /* 0x000fea000383ffff */
.L_x_37:
[----:B-1----:R-:W-:-:S07]  /*92e0*/  MOV R0, UR6 ;  /* 0x0000000600007c02 */ /* 0x002fce0008000f00 */
.L_x_145:
[----:B-1----:R1:W2:Y:S02]  /*92f0*/  SYNCS.PHASECHK.TRANS64.TRYWAIT P0, [R0+URZ+0x48], R3 ;  /* 0x00004803000075a7 */ /* 0x0022a400080011ff */
[----:B--2---:R-:W-:Y:S05]  /*9300*/  @!P0 NANOSLEEP.SYNCS 0x989680 ;  /* 0x009896800000895d */ /* 0x004fea0003900000 */
[----:B------:R-:W2:Y:S02]  /*9310*/  @!P0 SYNCS.PHASECHK.TRANS64 P0, [R0+URZ+0x48], R3 ;  /* 0x00004803000085a7 */ /* 0x000ea400080010ff */
[----:B--2---:R-:W-:Y:S05]  /*9320*/  @!P0 BRA `(.L_x_145) ;  /* 0xfffffffc00f08947 */ /* 0x004fea000383ffff */
[----:B------:R-:W-:Y:S05]  /*9330*/  BRA `(.L_x_36) ;  /* 0xffffff90001c7947 */ /* 0x000fea000383ffff */
.L_x_44:
[----:B-1----:R1:W4:Y:S02]  /*9340*/  SYNCS.PHASECHK.TRANS64.TRYWAIT P0, [R3+URZ+0xd0], R0 ;  /* 0x0000d000030075a7 */ /* 0x00232400080011ff */
[----:B----4-:R-:W-:Y:S05]  /*9350*/  @!P0 NANOSLEEP.SYNCS 0x989680 ;  /* 0x009896800000895d */ /* 0x010fea0003900000 */
[----:B------:R-:W4:Y:S02]  /*9360*/  @!P0 SYNCS.PHASECHK.TRANS64 P0, [R3+URZ+0xd0], R0 ;  /* 0x0000d000030085a7 */ /* 0x000f2400080010ff */
[----:B----4-:R-:W-:Y:S05]  /*9370*/  @!P0 BRA `(.L_x_44) ;  /* 0xfffffffc00f08947 */ /* 0x010fea000383ffff */
[----:B------:R-:W-:Y:S05]  /*9380*/  BRA `(.L_x_146) ;  /* 0xffffff9400187947 */ /* 0x000fea000383ffff */
.L_x_48:
[----:B-1----:R-:W-:-:S07]  /*9390*/  MOV R0, UR4 ;  /* 0x0000000400007c02 */ /* 0x002fce0008000f00 */
.L_x_147:
[----:B-1----:R1:W2:Y:S02]  /*93a0*/  SYNCS.PHASECHK.TRANS64.TRYWAIT P0, [R0+URZ], R3 ;  /* 0x00000003000075a7 */ /* 0x0022a400080011ff */
[----:B--2---:R-:W-:Y:S05]  /*93b0*/  @!P0 NANOSLEEP.SYNCS 0x989680 ;  /* 0x009896800000895d */ /* 0x004fea0003900000 */
[----:B------:R-:W2:Y:S02]  /*93c0*/  @!P0 SYNCS.PHASECHK.TRANS64 P0, [R0+URZ], R3 ;  /* 0x00000003000085a7 */ /* 0x000ea400080010ff */
[----:B--2---:R-:W-:Y:S05]  /*93d0*/  @!P0 BRA `(.L_x_147) ;  /* 0xfffffffc00f08947 */ /* 0x004fea000383ffff */
[----:B------:R-:W-:Y:S05]  /*93e0*/  BRA `(.L_x_148) ;  /* 0xffffff9800c47947 */ /* 0x000fea000383ffff */
.L_x_49:
[----:B------:R-:W-:-:S07]  /*93f0*/  MOV R0, UR5 ;  /* 0x0000000500007c02 */ /* 0x000fce0008000f00 */
.L_x_149:
[----:B-1----:R1:W2:Y:S02]  /*9400*/  SYNCS.PHASECHK.TRANS64.TRYWAIT P0, [R0+URZ], R3 ;  /* 0x00000003000075a7 */ /* 0x0022a400080011ff */
[----:B--2---:R-:W-:Y:S05]  /*9410*/  @!P0 NANOSLEEP.SYNCS 0x989680 ;  /* 0x009896800000895d */ /* 0x004fea0003900000 */
[----:B------:R-:W2:Y:S02]  /*9420*/  @!P0 SYNCS.PHASECHK.TRANS64 P0, [R0+URZ], R3 ;  /* 0x00000003000085a7 */ /* 0x000ea400080010ff */
[----:B--2---:R-:W-:Y:S05]  /*9430*/  @!P0 BRA `(.L_x_149) ;  /* 0xfffffffc00f08947 */ /* 0x004fea000383ffff */
[----:B------:R-:W-:Y:S05]  /*9440*/  BRA `(.L_x_150) ;  /* 0xffffff9800d07947 */ /* 0x000fea000383ffff */
.L_x_50:
[----:B------:R-:W-:-:S07]  /*9450*/  MOV R0, UR5 ;  /* 0x0000000500007c02 */ /* 0x000fce0008000f00 */
.L_x_151:
[----:B-1----:R1:W2:Y:S02]  /*9460*/  SYNCS.PHASECHK.TRANS64.TRYWAIT P0, [R0+URZ], R3 ;  /* 0x00000003000075a7 */ /* 0x0022a400080011ff */
[----:B--2---:R-:W-:Y:S05]  /*9470*/  @!P0 NANOSLEEP.SYNCS 0x989680 ;  /* 0x009896800000895d */ /* 0x004fea0003900000 */
[----:B------:R-:W2:Y:S02]  /*9480*/  @!P0 SYNCS.PHASECHK.TRANS64 P0, [R0+URZ], R3 ;  /* 0x00000003000085a7 */ /* 0x000ea400080010ff */
[----:B--2---:R-:W-:Y:S05]  /*9490*/  @!P0 BRA `(.L_x_151) ;  /* 0xfffffffc00f08947 */ /* 0x004fea000383ffff */
[----:B------:R-:W-:Y:S05]  /*94a0*/  BRA `(.L_x_152) ;  /* 0xffffff9800dc7947 */ /* 0x000fea000383ffff */
.L_x_51:
[----:B------:R-:W-:-:S07]  /*94b0*/  MOV R0, UR5 ;  /* 0x0000000500007c02 */ /* 0x000fce0008000f00 */
.L_x_153:
[----:B-1----:R1:W2:Y:S02]  /*94c0*/  SYNCS.PHASECHK.TRANS64.TRYWAIT P0, [R0+URZ], R3 ;  /* 0x00000003000075a7 */ /* 0x0022a400080011ff */
[----:B--2---:R-:W-:Y:S05]  /*94d0*/  @!P0 NANOSLEEP.SYNCS 0x989680 ;  /* 0x009896800000895d */ /* 0x004fea0003900000 */
[----:B------:R-:W2:Y:S02]  /*94e0*/  @!P0 SYNCS.PHASECHK.TRANS64 P0, [R0+URZ], R3 ;  /* 0x00000003000085a7 */ /* 0x000ea400080010ff */
[----:B--2---:R-:W-:Y:S05]  /*94f0*/  @!P0 BRA `(.L_x_153) ;  /* 0xfffffffc00f08947 */ /* 0x004fea000383ffff */
[----:B------:R-:W-:Y:S05]  /*9500*/  BRA `(.L_x_154) ;  /* 0xffffff9800e87947 */ /* 0x000fea000383ffff */
.L_x_52:
[----:B------:R-:W-:-:S07]  /*9510*/  MOV R0, UR5 ;  /* 0x0000000500007c02 */ /* 0x000fce0008000f00 */
.L_x_155:
[----:B-1----:R1:W2:Y:S02]  /*9520*/  SYNCS.PHASECHK.TRANS64.TRYWAIT P0, [R0+URZ], R3 ;  /* 0x00000003000075a7 */ /* 0x0022a400080011ff */
[----:B--2---:R-:W-:Y:S05]  /*9530*/  @!P0 NANOSLEEP.SYNCS 0x989680 ;  /* 0x009896800000895d */ /* 0x004fea0003900000 */
[----:B------:R-:W2:Y:S02]  /*9540*/  @!P0 SYNCS.PHASECHK.TRANS64 P0, [R0+URZ], R3 ;  /* 0x00000003000085a7 */ /* 0x000ea400080010ff */
[----:B--2---:R-:W-:Y:S05]  /*9550*/  @!P0 BRA `(.L_x_155) ;  /* 0xfffffffc00f08947 */ /* 0x004fea000383ffff */
[----:B------:R-:W-:Y:S05]  /*9560*/  BRA `(.L_x_156) ;  /* 0xffffff9800f47947 */ /* 0x000fea000383ffff */
.L_x_53:
[----:B------:R-:W-:-:S07]  /*9570*/  MOV R0, UR5 ;  /* 0x0000000500007c02 */ /* 0x000fce0008000f00 */
.L_x_157:
[----:B-1----:R1:W2:Y:S02]  /*9580*/  SYNCS.PHASECHK.TRANS64.TRYWAIT P0, [R0+URZ], R3 ;  /* 0x00000003000075a7 */ /* 0x0022a400080011ff */
[----:B--2---:R-:W-:Y:S05]  /*9590*/  @!P0 NANOSLEEP.SYNCS 0x989680 ;  /* 0x009896800000895d */ /* 0x004fea0003900000 */
[----:B------:R-:W2:Y:S02]  /*95a0*/  @!P0 SYNCS.PHASECHK.TRANS64 P0, [R0+URZ], R3 ;  /* 0x00000003000085a7 */ /* 0x000ea400080010ff */
[----:B--2---:R-:W-:Y:S05]  /*95b0*/  @!P0 BRA `(.L_x_157) ;  /* 0xfffffffc00f08947 */ /* 0x004fea000383ffff */
[----:B------:R-:W-:Y:S05]  /*95c0*/  BRA `(.L_x_158) ;  /* 0xffffff9c00007947 */ /* 0x000fea000383ffff */
.L_x_54:
[----:B------:R-:W-:-:S07]  /*95d0*/  MOV R0, UR5 ;  /* 0x0000000500007c02 */ /* 0x000fce0008000f00 */
.L_x_159:
[----:B-1----:R1:W2:Y:S02]  /*95e0*/  SYNCS.PHASECHK.TRANS64.TRYWAIT P0, [R0+URZ], R3 ;  /* 0x00000003000075a7 */ /* 0x0022a400080011ff */
[----:B--2---:R-:W-:Y:S05]  /*95f0*/  @!P0 NANOSLEEP.SYNCS 0x989680 ;  /* 0x009896800000895d */ /* 0x004fea0003900000 */
[----:B------:R-:W2:Y:S02]  /*9600*/  @!P0 SYNCS.PHASECHK.TRANS64 P0, [R0+URZ], R3 ;  /* 0x00000003000085a7 */ /* 0x000ea400080010ff */
[----:B--2---:R-:W-:Y:S05]  /*9610*/  @!P0 BRA `(.L_x_159) ;  /* 0xfffffffc00f08947 */ /* 0x004fea000383ffff */
[----:B------:R-:W-:Y:S05]  /*9620*/  BRA `(.L_x_160) ;  /* 0xffffff9c000c7947 */ /* 0x000fea000383ffff */
.L_x_55:
[----:B------:R-:W-:-:S07]  /*9630*/  MOV R0, UR5 ;  /* 0x0000000500007c02 */ /* 0x000fce0008000f00 */
.L_x_161:
[----:B-1----:R1:W2:Y:S02]  /*9640*/  SYNCS.PHASECHK.TRANS64.TRYWAIT P0, [R0+URZ], R3 ;  /* 0x00000003000075a7 */ /* 0x0022a400080011ff */
[----:B--2---:R-:W-:Y:S05]  /*9650*/  @!P0 NANOSLEEP.SYNCS 0x989680 ;  /* 0x009896800000895d */ /* 0x004fea0003900000 */
[----:B------:R-:W2:Y:S02]  /*9660*/  @!P0 SYNCS.PHASECHK.TRANS64 P0, [R0+URZ], R3 ;  /* 0x00000003000085a7 */ /* 0x000ea400080010ff */
[----:B--2---:R-:W-:Y:S05]  /*9670*/  @!P0 BRA `(.L_x_161) ;  /* 0xfffffffc00f08947 */ /* 0x004fea000383ffff */
[----:B------:R-:W-:Y:S05]  /*9680*/  BRA `(.L_x_162) ;  /* 0xffffff9c00187947 */ /* 0x000fea000383ffff */
.L_x_58:
[----:B-1----:R1:W2:Y:S02]  /*9690*/  SYNCS.PHASECHK.TRANS64.TRYWAIT P0, [R2+URZ+0x110], R5 ;  /* 0x00011005020075a7 */ /* 0x0022a400080011ff */
[----:B--2---:R-:W-:Y:S05]  /*96a0*/  @!P0 NANOSLEEP.SYNCS 0x989680 ;  /* 0x009896800000895d */ /* 0x004fea0003900000 */
[----:B------:R-:W2:Y:S02]  /*96b0*/  @!P0 SYNCS.PHASECHK.TRANS64 P0, [R2+URZ+0x110], R5 ;  /* 0x00011005020085a7 */ /* 0x000ea400080010ff */
[----:B--2---:R-:W-:Y:S05]  /*96c0*/  @!P0 BRA `(.L_x_58) ;  /* 0xfffffffc00f08947 */ /* 0x004fea000383ffff */
[----:B------:R-:W-:Y:S05]  /*96d0*/  BRA `(.L_x_163) ;  /* 0xffffff9c007c7947 */ /* 0x000fea000383ffff */
.L_x_59:
[----:B------:R-:W-:-:S07]  /*96e0*/  MOV R2, UR4 ;  /* 0x0000000400027c02 */ /* 0x000fce0008000f00 */
.L_x_164:
[----:B-1----:R1:W2:Y:S02]  /*96f0*/  SYNCS.PHASECHK.TRANS64.TRYWAIT P0, [R2+URZ+0xe0], R5 ;  /* 0x0000e005020075a7 */ /* 0x0022a400080011ff */
[----:B--2---:R-:W-:Y:S05]  /*9700*/  @!P0 NANOSLEEP.SYNCS 0x989680 ;  /* 0x009896800000895d */ /* 0x004fea0003900000 */
[----:B------:R-:W2:Y:S02]  /*9710*/  @!P0 SYNCS.PHASECHK.TRANS64 P0, [R2+URZ+0xe0], R5 ;  /* 0x0000e005020085a7 */ /* 0x000ea400080010ff */
[----:B--2---:R-:W-:Y:S05]  /*9720*/  @!P0 BRA `(.L_x_164) ;  /* 0xfffffffc00f08947 */ /* 0x004fea000383ffff */
[----:B------:R-:W-:Y:S05]  /*9730*/  BRA `(.L_x_165) ;  /* 0xffffff9c008c7947 */ /* 0x000fea000383ffff */
.L_x_60:
[----:B-1----:R1:W2:Y:S02]  /*9740*/  SYNCS.PHASECHK.TRANS64.TRYWAIT P1, [R2+URZ+0xd0], R5 ;  /* 0x0000d005020075a7 */ /* 0x0022a400080211ff */
[----:B--2---:R-:W-:Y:S05]  /*9750*/  @!P1 NANOSLEEP.SYNCS 0x989680 ;  /* 0x009896800000995d */ /* 0x004fea0003900000 */
[----:B------:R-:W2:Y:S02]  /*9760*/  @!P1 SYNCS.PHASECHK.TRANS64 P1, [R2+URZ+0xd0], R5 ;  /* 0x0000d005020095a7 */ /* 0x000ea400080210ff */
[----:B--2---:R-:W-:Y:S05]  /*9770*/  @!P1 BRA `(.L_x_60) ;  /* 0xfffffffc00f09947 */ /* 0x004fea000383ffff */
[----:B------:R-:W-:Y:S05]  /*9780*/  BRA `(.L_x_166) ;  /* 0xffffff9c00bc7947 */ /* 0x000fea000383ffff */
.L_x_63:
[----:B------:R-:W-:-:S07]  /*9790*/  MOV R0, UR4 ;  /* 0x0000000400007c02 */ /* 0x000fce0008000f00 */
.L_x_167:
[----:B-1----:R1:W2:Y:S02]  /*97a0*/  SYNCS.PHASECHK.TRANS64.TRYWAIT P0, [R0+URZ+0xe0], R3 ;  /* 0x0000e003000075a7 */ /* 0x0022a400080011ff */
[----:B--2---:R-:W-:Y:S05]  /*97b0*/  @!P0 NANOSLEEP.SYNCS 0x989680 ;  /* 0x009896800000895d */ /* 0x004fea0003900000 */
[----:B------:R-:W2:Y:S02]  /*97c0*/  @!P0 SYNCS.PHASECHK.TRANS64 P0, [R0+URZ+0xe0], R3 ;  /* 0x0000e003000085a7 */ /* 0x000ea400080010ff */
[----:B--2---:R-:W-:Y:S05]  /*97d0*/  @!P0 BRA `(.L_x_167) ;  /* 0xfffffffc00f08947 */ /* 0x004fea000383ffff */
[----:B------:R-:W-:Y:S05]  /*97e0*/  BRA `(.L_x_62) ;  /* 0xffffffa000107947 */ /* 0x000fea000383ffff */
.L_x_72:
[----:B-1----:R-:W-:-:S04]  /*97f0*/  MOV R0, UR5 ;  /* 0x0000000500007c02 */ /* 0x002fc80008000f00 */
[----:B------:R1:W2:Y:S03]  /*9800*/  SYNCS.PHASECHK.TRANS64.TRYWAIT P0, [R0+URZ+0x8], R7 ;  /* 0x00000807000075a7 */ /* 0x0002a600080011ff */
[----:B--2---:R-:W-:Y:S05]  /*9810*/  @!P0 NANOSLEEP.SYNCS 0x989680 ;  /* 0x009896800000895d */ /* 0x004fea0003900000 */
[----:B------:R-:W2:Y:S02]  /*9820*/  @!P0 SYNCS.PHASECHK.TRANS64 P0, [R0+URZ+0x8], R7 ;  /* 0x00000807000085a7 */ /* 0x000ea400080010ff */
[----:B--2---:R-:W-:Y:S05]  /*9830*/  @!P0 BRA `(.L_x_72) ;  /* 0xfffffffc00ec8947 */ /* 0x004fea000383ffff */
[----:B------:R-:W-:Y:S05]  /*9840*/  BRA `(.L_x_71) ;  /* 0xffffffa000c87947 */ /* 0x000fea000383ffff */
.L_x_74:
[----:B------:R-:W-:Y:S01]  /*9850*/  BSSY B0, `(.L_x_168) ;  /* 0x0000006000007945 */ /* 0x000fe20003800000 */
[----:B------:R-:W-:-:S07]  /*9860*/  MOV R15, 0xffffffff ;  /* 0xffffffff000f7802 */ /* 0x000fce0000000f00 */
[----:B-1---5:R-:W-:Y:S05]  /*9870*/  WARPSYNC.COLLECTIVE R15, `(.L_x_169) ;  /* 0x000000000f0c7348 */ /* 0x022fea0003c00000 */
[----:B------:R-:W-:Y:S02]  /*9880*/  ELECT P6, UR79, PT ;  /* 0x00000000004f782f */ /* 0x000fe400038c0000 */
[----:B------:R-:W-:Y:S01]  /*9890*/  MOV R14, UR79 ;  /* 0x0000004f000e7c02 */ /* 0x000fe20008000f00 */
[----:B-1---5:R-:W-:Y:S10]  /*98a0*/  ENDCOLLECTIVE ;  /* 0x000000000000791b */ /* 0x022ff40003800000 */
.L_x_169:
[----:B------:R-:W-:Y:S05]  /*98b0*/  BSYNC B0 ;  /* 0x0000000000007941 */ /* 0x000fea0003800000 */
.L_x_168:
[----:B------:R-:W-:Y:S01]  /*98c0*/  PLOP3.LUT P0, PT, P6, PT, PT, 0x80, 0x8 ;  /* 0x000000000008781c */ /* 0x000fe2000370f070 */
[----:B------:R-:W-:-:S12]  /*98d0*/  BRA `(.L_x_170) ;  /* 0xffffffa000f47947 */ /* 0x000fd8000383ffff */
.L_x_76:
[----:B-1----:R-:W-:-:S04]  /*98e0*/  MOV R0, UR5 ;  /* 0x0000000500007c02 */ /* 0x002fc80008000f00 */
[----:B------:R1:W2:Y:S03]  /*98f0*/  SYNCS.PHASECHK.TRANS64.TRYWAIT P0, [R0+URZ+0x8], R5 ;  /* 0x00000805000075a7 */ /* 0x0002a600080011ff */
[----:B--2---:R-:W-:Y:S05]  /*9900*/  @!P0 NANOSLEEP.SYNCS 0x989680 ;  /* 0x009896800000895d */ /* 0x004fea0003900000 */
[----:B------:R-:W2:Y:S02]  /*9910*/  @!P0 SYNCS.PHASECHK.TRANS64 P0, [R0+URZ+0x8], R5 ;  /* 0x00000805000085a7 */ /* 0x000ea400080010ff */
[----:B--2---:R-:W-:Y:S05]  /*9920*/  @!P0 BRA `(.L_x_76) ;  /* 0xfffffffc00ec8947 */ /* 0x004fea000383ffff */
[----:B------:R-:W-:Y:S05]  /*9930*/  BRA `(.L_x_75) ;  /* 0xffffffa000f87947 */ /* 0x000fea000383ffff */
.L_x_77:
[----:B-1----:R1:W2:Y:S02]  /*9940*/  SYNCS.PHASECHK.TRANS64.TRYWAIT P0, [R2+URZ+0xd0], R5 ;  /* 0x0000d005020075a7 */ /* 0x0022a400080011ff */
[----:B--2---:R-:W-:Y:S05]  /*9950*/  @!P0 NANOSLEEP.SYNCS 0x989680 ;  /* 0x009896800000895d */ /* 0x004fea0003900000 */
[----:B------:R-:W2:Y:S02]  /*9960*/  @!P0 SYNCS.PHASECHK.TRANS64 P0, [R2+URZ+0xd0], R5 ;  /* 0x0000d005020085a7 */ /* 0x000ea400080010ff */
[----:B--2---:R-:W-:Y:S05]  /*9970*/  @!P0 BRA `(.L_x_77) ;  /* 0xfffffffc00f08947 */ /* 0x004fea000383ffff */
[----:B------:R-:W-:Y:S05]  /*9980*/  BRA `(.L_x_171) ;  /* 0xffffffa800387947 */ /* 0x000fea000383ffff */
.L_x_81:
[----:B------:R-:W-:-:S07]  /*9990*/  MOV R0, UR57 ;  /* 0x0000003900007c02 */ /* 0x000fce0008000f00 */
.L_x_172:
[----:B-1----:R1:W2:Y:S02]  /*99a0*/  SYNCS.PHASECHK.TRANS64.TRYWAIT P0, [R0+URZ+0x100], R5 ;  /* 0x00010005000075a7 */ /* 0x0022a400080011ff */
[----:B--2---:R-:W-:Y:S05]  /*99b0*/  @!P0 NANOSLEEP.SYNCS 0x989680 ;  /* 0x009896800000895d */ /* 0x004fea0003900000 */
[----:B------:R-:W2:Y:S02]  /*99c0*/  @!P0 SYNCS.PHASECHK.TRANS64 P0, [R0+URZ+0x100], R5 ;  /* 0x00010005000085a7 */ /* 0x000ea400080010ff */
[----:B--2---:R-:W-:Y:S05]  /*99d0*/  @!P0 BRA `(.L_x_172) ;  /* 0xfffffffc00f08947 */ /* 0x004fea000383ffff */
[----:B------:R-:W-:Y:S05]  /*99e0*/  BRA `(.L_x_173) ;  /* 0xffffffac00d07947 */ /* 0x000fea000383ffff */
.L_x_84:
[----:B------:R-:W-:Y:S07]  /*99f0*/  MOV R0, UR7 ;  /* 0x0000000700007c02 */ /* 0x000fee0008000f00 */
.L_x_174:
[----:B-1----:R1:W2:Y:S02]  /*9a00*/  SYNCS.PHASECHK.TRANS64.TRYWAIT P0, [R0+URZ], R5 ;  /* 0x00000005000075a7 */ /* 0x0022a400080011ff */
[----:B--2---:R-:W-:Y:S05]  /*9a10*/  @!P0 NANOSLEEP.SYNCS 0x989680 ;  /* 0x009896800000895d */ /* 0x004fea0003900000 */
[----:B------:R-:W2:Y:S02]  /*9a20*/  @!P0 SYNCS.PHASECHK.TRANS64 P0, [R0+URZ], R5 ;  /* 0x00000005000085a7 */ /* 0x000ea400080010ff */
[----:B--2---:R-:W-:Y:S05]  /*9a30*/  @!P0 BRA `(.L_x_174) ;  /* 0xfffffffc00f08947 */ /* 0x004fea000383ffff */
[----:B------:R-:W-:Y:S05]  /*9a40*/  BRA `(.L_x_83) ;  /* 0xffffffb000407947 */ /* 0x000fea000383ffff */
.L_x_88:
[----:B-1----:R-:W-:-:S07]  /*9a50*/  MOV R0, UR4 ;  /* 0x0000000400007c02 */ /* 0x002fce0008000f00 */
.L_x_175:
[----:B-1----:R1:W2:Y:S02]  /*9a60*/  SYNCS.PHASECHK.TRANS64.TRYWAIT P0, [R0+URZ], R3 ;  /* 0x00000003000075a7 */ /* 0x0022a400080011ff */
[----:B--2---:R-:W-:Y:S05]  /*9a70*/  @!P0 NANOSLEEP.SYNCS 0x989680 ;  /* 0x009896800000895d */ /* 0x004fea0003900000 */
[----:B------:R-:W2:Y:S02]  /*9a80*/  @!P0 SYNCS.PHASECHK.TRANS64 P0, [R0+URZ], R3 ;  /* 0x00000003000085a7 */ /* 0x000ea400080010ff */
[----:B--2---:R-:W-:Y:S05]  /*9a90*/  @!P0 BRA `(.L_x_175) ;  /* 0xfffffffc00f08947 */ /* 0x004fea000383ffff */
[----:B------:R-:W-:Y:S05]  /*9aa0*/  BRA `(.L_x_176) ;  /* 0xffffffb400587947 */ /* 0x000fea000383ffff */
.L_x_91:
[----:B------:R-:W-:-:S07]  /*9ab0*/  MOV R0, UR31 ;  /* 0x0000001f00007c02 */ /* 0x000fce0008000f00 */
.L_x_177:
[----:B-1----:R1:W2:Y:S02]  /*9ac0*/  SYNCS.PHASECHK.TRANS64.TRYWAIT P1, [R0+URZ+0x130], R3 ;  /* 0x00013003000075a7 */ /* 0x0022a400080211ff */
[----:B--2---:R-:W-:Y:S05]  /*9ad0*/  @!P1 NANOSLEEP.SYNCS 0x989680 ;  /* 0x009896800000995d */ /* 0x004fea0003900000 */
[----:B------:R-:W2:Y:S02]  /*9ae0*/  @!P1 SYNCS.PHASECHK.TRANS64 P1, [R0+URZ+0x130], R3 ;  /* 0x00013003000095a7 */ /* 0x000ea400080210ff */
[----:B--2---:R-:W-:Y:S05]  /*9af0*/  @!P1 BRA `(.L_x_177) ;  /* 0xfffffffc00f09947 */ /* 0x004fea000383ffff */
[----:B------:R-:W-:Y:S05]  /*9b00*/  BRA `(.L_x_178) ;  /* 0xffffffb400a47947 */ /* 0x000fea000383ffff */
.L_x_96:
[----:B--2---:R2:W4:Y:S02]  /*9b10*/  SYNCS.PHASECHK.TRANS64.TRYWAIT P0, [R12+URZ+0xd0], R9 ;  /* 0x0000d0090c0075a7 */ /* 0x00452400080011ff */
[----:B----4-:R-:W-:Y:S05]  /*9b20*/  @!P0 NANOSLEEP.SYNCS 0x989680 ;  /* 0x009896800000895d */ /* 0x010fea0003900000 */
[----:B------:R-:W4:Y:S02]  /*9b30*/  @!P0 SYNCS.PHASECHK.TRANS64 P0, [R12+URZ+0xd0], R9 ;  /* 0x0000d0090c0085a7 */ /* 0x000f2400080010ff */
[----:B----4-:R-:W-:Y:S05]  /*9b40*/  @!P0 BRA `(.L_x_96) ;  /* 0xfffffffc00f08947 */ /* 0x010fea000383ffff */
[----:B------:R-:W-:Y:S05]  /*9b50*/  BRA `(.L_x_179) ;  /* 0xffffffb800c07947 */ /* 0x000fea000383ffff */
.L_x_99:
[----:B------:R-:W-:Y:S07]  /*9b60*/  MOV R0, UR24 ;  /* 0x0000001800007c02 */ /* 0x000fee0008000f00 */
.L_x_180:
[----:B--2---:R2:W3:Y:S02]  /*9b70*/  SYNCS.PHASECHK.TRANS64.TRYWAIT P2, [R0+URZ+0xc8], R9 ;  /* 0x0000c809000075a7 */ /* 0x0044e400080411ff */
[----:B---3--:R-:W-:Y:S05]  /*9b80*/  @!P2 NANOSLEEP.SYNCS 0x989680 ;  /* 0x009896800000a95d */ /* 0x008fea0003900000 */
[----:B------:R-:W3:Y:S02]  /*9b90*/  @!P2 SYNCS.PHASECHK.TRANS64 P2, [R0+URZ+0xc8], R9 ;  /* 0x0000c8090000a5a7 */ /* 0x000ee400080410ff */
[----:B---3--:R-:W-:Y:S05]  /*9ba0*/  @!P2 BRA `(.L_x_180) ;  /* 0xfffffffc00f0a947 */ /* 0x008fea000383ffff */
[----:B------:R-:W-:Y:S05]  /*9bb0*/  BRA `(.L_x_98) ;  /* 0xffffffc000247947 */ /* 0x000fea000383ffff */
.L_x_102:
[----:B------:R-:W-:Y:S07]  /*9bc0*/  MOV R0, UR4 ;  /* 0x0000000400007c02 */ /* 0x000fee0008000f00 */
.L_x_181:
[----:B--2---:R2:W3:Y:S02]  /*9bd0*/  SYNCS.PHASECHK.TRANS64.TRYWAIT P0, [R0+URZ+0xa8], R9 ;  /* 0x0000a809000075a7 */ /* 0x0044e400080011ff */
[----:B---3--:R-:W-:Y:S05]  /*9be0*/  @!P0 NANOSLEEP.SYNCS 0x989680 ;  /* 0x009896800000895d */ /* 0x008fea0003900000 */
[----:B------:R-:W3:Y:S02]  /*9bf0*/  @!P0 SYNCS.PHASECHK.TRANS64 P0, [R0+URZ+0xa8], R9 ;  /* 0x0000a809000085a7 */ /* 0x000ee400080010ff */
[----:B---3--:R-:W-:Y:S05]  /*9c00*/  @!P0 BRA `(.L_x_181) ;  /* 0xfffffffc00f08947 */ /* 0x008fea000383ffff */
[----:B------:R-:W-:Y:S05]  /*9c10*/  BRA `(.L_x_182) ;  /* 0xffffffc000847947 */ /* 0x000fea000383ffff */
.L_x_103:
[----:B------:R-:W-:Y:S07]  /*9c20*/  MOV R9, UR5 ;  /* 0x0000000500097c02 */ /* 0x000fee0008000f00 */
.L_x_183:
[----:B--2---:R2:W3:Y:S02]  /*9c30*/  SYNCS.PHASECHK.TRANS64.TRYWAIT P0, [R9+URZ+0xa8], R0 ;  /* 0x0000a800090075a7 */ /* 0x0044e400080011ff */
[----:B---3--:R-:W-:Y:S05]  /*9c40*/  @!P0 NANOSLEEP.SYNCS 0x989680 ;  /* 0x009896800000895d */ /* 0x008fea0003900000 */
[----:B------:R-:W3:Y:S02]  /*9c50*/  @!P0 SYNCS.PHASECHK.TRANS64 P0, [R9+URZ+0xa8], R0 ;  /* 0x0000a800090085a7 */ /* 0x000ee400080010ff */
[----:B---3--:R-:W-:Y:S05]  /*9c60*/  @!P0 BRA `(.L_x_183) ;  /* 0xfffffffc00f08947 */ /* 0x008fea000383ffff */
[----:B------:R-:W-:Y:S05]  /*9c70*/  BRA `(.L_x_184) ;  /* 0xffffffc000e47947 */ /* 0x000fea000383ffff */
.L_x_105:
[----:B------:R-:W-:-:S07]  /*9c80*/  MOV R0, UR4 ;  /* 0x0000000400007c02 */ /* 0x000fce0008000f00 */
.L_x_185:
[----:B--2---:R2:W3:Y:S02]  /*9c90*/  SYNCS.PHASECHK.TRANS64.TRYWAIT P0, [R0+URZ], R3 ;  /* 0x00000003000075a7 */ /* 0x0044e400080011ff */
[----:B---3--:R-:W-:Y:S05]  /*9ca0*/  @!P0 NANOSLEEP.SYNCS 0x989680 ;  /* 0x009896800000895d */ /* 0x008fea0003900000 */
[----:B------:R-:W3:Y:S02]  /*9cb0*/  @!P0 SYNCS.PHASECHK.TRANS64 P0, [R0+URZ], R3 ;  /* 0x00000003000085a7 */ /* 0x000ee400080010ff */
[----:B---3--:R-:W-:Y:S05]  /*9cc0*/  @!P0 BRA `(.L_x_185) ;  /* 0xfffffffc00f08947 */ /* 0x008fea000383ffff */
[----:B------:R-:W-:Y:S05]  /*9cd0*/  BRA `(.L_x_186) ;  /* 0xffffffc400787947 */ /* 0x000fea000383ffff */
.L_x_106:
[----:B------:R-:W-:-:S07]  /*9ce0*/  MOV R0, UR5 ;  /* 0x0000000500007c02 */ /* 0x000fce0008000f00 */
.L_x_187:
[----:B--2---:R2:W3:Y:S02]  /*9cf0*/  SYNCS.PHASECHK.TRANS64.TRYWAIT P0, [R0+URZ], R3 ;  /* 0x00000003000075a7 */ /* 0x0044e400080011ff */
[----:B---3--:R-:W-:Y:S05]  /*9d00*/  @!P0 NANOSLEEP.SYNCS 0x989680 ;  /* 0x009896800000895d */ /* 0x008fea0003900000 */
[----:B------:R-:W3:Y:S02]  /*9d10*/  @!P0 SYNCS.PHASECHK.TRANS64 P0, [R0+URZ], R3 ;  /* 0x00000003000085a7 */ /* 0x000ee400080010ff */
[----:B---3--:R-:W-:Y:S05]  /*9d20*/  @!P0 BRA `(.L_x_187) ;  /* 0xfffffffc00f08947 */ /* 0x008fea000383ffff */
[----:B------:R-:W-:Y:S05]  /*9d30*/  BRA `(.L_x_188) ;  /* 0xffffffc400847947 */ /* 0x000fea000383ffff */
.L_x_108:
[----:B--2---:R2:W3:Y:S02]  /*9d40*/  SYNCS.PHASECHK.TRANS64.TRYWAIT P0, [R3+URZ+0xd0], R0 ;  /* 0x0000d000030075a7 */ /* 0x0044e400080011ff */
[----:B---3--:R-:W-:Y:S05]  /*9d50*/  @!P0 NANOSLEEP.SYNCS 0x989680 ;  /* 0x009896800000895d */ /* 0x008fea0003900000 */
[----:B------:R-:W3:Y:S02]  /*9d60*/  @!P0 SYNCS.PHASECHK.TRANS64 P0, [R3+URZ+0xd0], R0 ;  /* 0x0000d000030085a7 */ /* 0x000ee400080010ff */
[----:B---3--:R-:W-:Y:S05]  /*9d70*/  @!P0 BRA `(.L_x_108) ;  /* 0xfffffffc00f08947 */ /* 0x008fea000383ffff */
[----:B------:R-:W-:Y:S05]  /*9d80*/  BRA `(.L_x_189) ;  /* 0xffffffc8006c7947 */ /* 0x000fea000383ffff */
.L_x_118:
[----:B-1----:R1:W2:Y:S02]  /*9d90*/  SYNCS.PHASECHK.TRANS64.TRYWAIT P0, [R0+URZ+0x90], R5 ;  /* 0x00009005000075a7 */ /* 0x0022a400080011ff */
[----:B--2---:R-:W-:Y:S05]  /*9da0*/  @!P0 NANOSLEEP.SYNCS 0x989680 ;  /* 0x009896800000895d */ /* 0x004fea0003900000 */
[----:B------:R-:W2:Y:S02]  /*9db0*/  @!P0 SYNCS.PHASECHK.TRANS64 P0, [R0+URZ+0x90], R5 ;  /* 0x00009005000085a7 */ /* 0x000ea400080010ff */
[----:B--2---:R-:W-:Y:S05]  /*9dc0*/  @!P0 BRA `(.L_x_118) ;  /* 0xfffffffc00f08947 */ /* 0x004fea000383ffff */
[----:B------:R-:W-:Y:S05]  /*9dd0*/  BRA `(.L_x_117) ;  /* 0xffffffd400e87947 */ /* 0x000fea000383ffff */
.L_x_120:
[----:B-1----:R1:W3:Y:S02]  /*9de0*/  SYNCS.PHASECHK.TRANS64.TRYWAIT P1, [R92+URZ+0xf0], R3 ;  /* 0x0000f0035c0075a7 */ /* 0x0022e400080211ff */
[----:B---3--:R-:W-:Y:S05]  /*9df0*/  @!P1 NANOSLEEP.SYNCS 0x989680 ;  /* 0x009896800000995d */ /* 0x008fea0003900000 */
[----:B------:R-:W3:Y:S02]  /*9e00*/  @!P1 SYNCS.PHASECHK.TRANS64 P1, [R92+URZ+0xf0], R3 ;  /* 0x0000f0035c0095a7 */ /* 0x000ee400080210ff */
[----:B---3--:R-:W-:Y:S05]  /*9e10*/  @!P1 BRA `(.L_x_120) ;  /* 0xfffffffc00f09947 */ /* 0x008fea000383ffff */
[----:B------:R-:W-:Y:S05]  /*9e20*/  BRA `(.L_x_119) ;  /* 0xffffffd800207947 */ /* 0x000fea000383ffff */
.L_x_131:
[----:B---3--:R3:W4:Y:S02]  /*9e30*/  SYNCS.PHASECHK.TRANS64.TRYWAIT P0, [R3+URZ+0x90], R110 ;  /* 0x0000906e030075a7 */ /* 0x00872400080011ff */
[----:B----4-:R-:W-:Y:S05]  /*9e40*/  @!P0 NANOSLEEP.SYNCS 0x989680 ;  /* 0x009896800000895d */ /* 0x010fea0003900000 */
[----:B------:R-:W4:Y:S02]  /*9e50*/  @!P0 SYNCS.PHASECHK.TRANS64 P0, [R3+URZ+0x90], R110 ;  /* 0x0000906e030085a7 */ /* 0x000f2400080010ff */
[----:B----4-:R-:W-:Y:S05]  /*9e60*/  @!P0 BRA `(.L_x_131) ;  /* 0xfffffffc00f08947 */ /* 0x010fea000383ffff */
[----:B------:R-:W-:Y:S05]  /*9e70*/  BRA `(.L_x_130) ;  /* 0xffffffe400107947 */ /* 0x000fea000383ffff */
        .weak           $__internal_0_$__cuda_sm10x_tcgen05_guardrail_trap_col_being_dealloced_not_returned_by_alloc
        .type           $__internal_0_$__cuda_sm10x_tcgen05_guardrail_trap_col_being_dealloced_not_returned_by_alloc,@function
        .size           $__internal_0_$__cuda_sm10x_tcgen05_guardrail_trap_col_being_dealloced_not_returned_by_alloc,($__internal_1_$__cuda_sm10x_tcgen05_guardrail_trap_phase_invalid_during_alloc - $__internal_0_$__cuda_sm10x_tcgen05_guardrail_trap_col_being_dealloced_not_returned_by_alloc)
$__internal_0_$__cuda_sm10x_tcgen05_guardrail_trap_col_being_dealloced_not_returned_by_alloc:
[----:B------:R-:W-:Y:S05]  /*9e80*/  BPT.TRAP 0x1 ;  /* 0x000000040000795c */ /* 0x000fea0000300000 */
[----:B------:R-:W-:-:S04]  /*9e90*/  HFMA2 R3, -RZ, RZ, 0, 0 ;  /* 0x00000000ff037431 */ /* 0x000fc800000001ff */
[----:B------:R-:W-:Y:S05]  /*9ea0*/  RET.REL.NODEC R2 `(_ZN7cutlass13device_kernelINS_4gemm6kernel13GemmUniversalIN4cute5tupleIJiiiiEEENS1_10collective13CollectiveMmaINS1_46MainloopSm100TmaUmmaWarpSpecializedBlockScaledILi9ELi2ELi2ENS5_IJNS4_1CILi2EEENSA_ILi4EEENSA_ILi1EEEEEEEENS5_IJNSA_ILi256EEENSA_ILi64EEENSA_ILi128EEEEEENS5_IJNS_12float_e5m2_tENS_13float_ue8m0_tEEEENS5_IJNS5_IJlSD_lEEENS4_6LayoutINS5_IJNS5_IJNS5_IJNSA_ILi32EEESC_EEEiEEESR_NS5_IJSD_iEEEEEENS5_IJNS5_IJNS5_IJNSA_ILi16EEESC_EEEiEEENS5_IJNS5_IJNSA_ILi0EEESD_EEENSA_ILi512EEEEEENS5_IJSX_iEEEEEEEEEEESM_S14_NS4_8TiledMMAINS4_8MMA_AtomIJNS4_27SM100_MMA_MXF8F6F4_2x1SM_SSISK_SK_fSL_Li256ELi64ELNS4_4UMMA5MajorE0ELS19_0ELNS18_7ScaleInE0ELS1A_0EEEEEENSO_INS5_IJSD_SD_SD_EEENS5_IJSX_SX_SX_EEEEENS5_IJNS4_10UnderscoreES1G_S1G_EEEEENS5_IJNS4_28SM100_TMA_2SM_LOAD_MULTICASTES1J_EEENS5_IJNS4_14ComposedLayoutINS4_7SwizzleILi3ELi4ELi3EEENS4_18smem_ptr_flag_bitsILi8EEENSO_INS5_IJNSA_ILi8EEESI_EEENS5_IJSI_SD_EEEEEEENSO_INS5_IJNS5_IJNS5_IJSQ_SD_EEENS5_IJSP_SD_EEEEEESD_NS5_IJSC_SD_EEEEEENS5_IJNS5_IJNS5_IJSV_SZ_EEESY_EEESX_NS5_IJSD_SZ_EEEEEEEEEEEvNS4_8identityENS5_IJNS4_18SM100_TMA_2SM_LOADES1J_EEES25_vS26_EENS_8epilogue10collective18CollectiveEpilogueINS2A_23Sm100TmaWarpSpecializedILi3ELi2ELi32ELb1ELb0EEEJNS5_IJSI_SH_SI_EEENS5_IJNSO_ISI_SD_EENSO_ISP_SD_EEEEENS_10bfloat16_tESN_S2J_SN_NS2A_6fusion15FusionCallbacksIS2E_NS2K_17LinearCombinationIS2J_fS2J_fLNS_15FloatRoundStyleE2EEES2F_S2I_JEEENS4_5SM1004TMEM4LOAD26SM100_TMEM_LOAD_32dp32b32xENS4_13SM90_TMA_LOADENS1L_INS1M_ILi2ELi4ELi3EEENS1O_ILi16EEENSO_INS5_IJS1Q_SP_EEES1W_EEEENS4_39AutoVectorizingCopyWithAssumedAlignmentILi128EEENS4_14SM90_TMA_STOREES2Z_S31_S31_EEEvvEEEEvNT_6ParamsE) ;  /* 0xffffff6002547950 */ /* 0x000fea0003c3ffff */
        .weak           $__internal_1_$__cuda_sm10x_tcgen05_guardrail_trap_phase_invalid_during_alloc
        .type           $__internal_1_$__cuda_sm10x_tcgen05_guardrail_trap_phase_invalid_during_alloc,@function
        .size           $__internal_1_$__cuda_sm10x_tcgen05_guardrail_trap_phase_invalid_during_alloc,($__internal_2_$__cuda_sm10x_tcgen05_guardrail_trap_unallocated_columns_being_dealloced - $__internal_1_$__cuda_sm10x_tcgen05_guardrail_trap_phase_invalid_during_alloc)
$__internal_1_$__cuda_sm10x_tcgen05_guardrail_trap_phase_invalid_during_alloc:
[----:B------:R-:W-:Y:S05]  /*9eb0*/  BPT.TRAP 0x1 ;  /* 0x000000040000795c */ /* 0x000fea0000300000 */
[----:B------:R-:W-:-:S04]  /*9ec0*/  MOV R5, 0x0 ;  /* 0x0000000000057802 */ /* 0x000fc80000000f00 */
[----:B------:R-:W-:Y:S05]  /*9ed0*/  RET.REL.NODEC R4 `(_ZN7cutlass13device_kernelINS_4gemm6kernel13GemmUniversalIN4cute5tupleIJiiiiEEENS1_10collective13CollectiveMmaINS1_46MainloopSm100TmaUmmaWarpSpecializedBlockScaledILi9ELi2ELi2ENS5_IJNS4_1CILi2EEENSA_ILi4EEENSA_ILi1EEEEEEEENS5_IJNSA_ILi256EEENSA_ILi64EEENSA_ILi128EEEEEENS5_IJNS_12float_e5m2_tENS_13float_ue8m0_tEEEENS5_IJNS5_IJlSD_lEEENS4_6LayoutINS5_IJNS5_IJNS5_IJNSA_ILi32EEESC_EEEiEEESR_NS5_IJSD_iEEEEEENS5_IJNS5_IJNS5_IJNSA_ILi16EEESC_EEEiEEENS5_IJNS5_IJNSA_ILi0EEESD_EEENSA_ILi512EEEEEENS5_IJSX_iEEEEEEEEEEESM_S14_NS4_8TiledMMAINS4_8MMA_AtomIJNS4_27SM100_MMA_MXF8F6F4_2x1SM_SSISK_SK_fSL_Li256ELi64ELNS4_4UMMA5MajorE0ELS19_0ELNS18_7ScaleInE0ELS1A_0EEEEEENSO_INS5_IJSD_SD_SD_EEENS5_IJSX_SX_SX_EEEEENS5_IJNS4_10UnderscoreES1G_S1G_EEEEENS5_IJNS4_28SM100_TMA_2SM_LOAD_MULTICASTES1J_EEENS5_IJNS4_14ComposedLayoutINS4_7SwizzleILi3ELi4ELi3EEENS4_18smem_ptr_flag_bitsILi8EEENSO_INS5_IJNSA_ILi8EEESI_EEENS5_IJSI_SD_EEEEEEENSO_INS5_IJNS5_IJNS5_IJSQ_SD_EEENS5_IJSP_SD_EEEEEESD_NS5_IJSC_SD_EEEEEENS5_IJNS5_IJNS5_IJSV_SZ_EEESY_EEESX_NS5_IJSD_SZ_EEEEEEEEEEEvNS4_8identityENS5_IJNS4_18SM100_TMA_2SM_LOADES1J_EEES25_vS26_EENS_8epilogue10collective18CollectiveEpilogueINS2A_23Sm100TmaWarpSpecializedILi3ELi2ELi32ELb1ELb0EEEJNS5_IJSI_SH_SI_EEENS5_IJNSO_ISI_SD_EENSO_ISP_SD_EEEEENS_10bfloat16_tESN_S2J_SN_NS2A_6fusion15FusionCallbacksIS2E_NS2K_17LinearCombinationIS2J_fS2J_fLNS_15FloatRoundStyleE2EEES2F_S2I_JEEENS4_5SM1004TMEM4LOAD26SM100_TMEM_LOAD_32dp32b32xENS4_13SM90_TMA_LOADENS1L_INS1M_ILi2ELi4ELi3EEENS1O_ILi16EEENSO_INS5_IJS1Q_SP_EEES1W_EEEENS4_39AutoVectorizingCopyWithAssumedAlignmentILi128EEENS4_14SM90_TMA_STOREES2Z_S31_S31_EEEvvEEEEvNT_6ParamsE) ;  /* 0xffffff6004487950 */ /* 0x000fea0003c3ffff */
        .weak           $__internal_2_$__cuda_sm10x_tcgen05_guardrail_trap_unallocated_columns_being_dealloced
        .type           $__internal_2_$__cuda_sm10x_tcgen05_guardrail_trap_unallocated_columns_being_dealloced,@function
        .size           $__internal_2_$__cuda_sm10x_tcgen05_guardrail_trap_unallocated_columns_being_dealloced,(.L_x_191 - $__internal_2_$__cuda_sm10x_tcgen05_guardrail_trap_unallocated_columns_being_dealloced)
$__internal_2_$__cuda_sm10x_tcgen05_guardrail_trap_unallocated_columns_being_dealloced:
[----:B------:R-:W-:Y:S05]  /*9ee0*/  BPT.TRAP 0x1 ;  /* 0x000000040000795c */ /* 0x000fea0000300000 */
[----:B------:R-:W-:-:S04]  /*9ef0*/  HFMA2 R3, -RZ, RZ, 0, 0 ;  /* 0x00000000ff037431 */ /* 0x000fc800000001ff */
[----:B------:R-:W-:Y:S05]  /*9f00*/  RET.REL.NODEC R2 `(_ZN7cutlass13device_kernelINS_4gemm6kernel13GemmUniversalIN4cute5tupleIJiiiiEEENS1_10collective13CollectiveMmaINS1_46MainloopSm100TmaUmmaWarpSpecializedBlockScaledILi9ELi2ELi2ENS5_IJNS4_1CILi2EEENSA_ILi4EEENSA_ILi1EEEEEEEENS5_IJNSA_ILi256EEENSA_ILi64EEENSA_ILi128EEEEEENS5_IJNS_12float_e5m2_tENS_13float_ue8m0_tEEEENS5_IJNS5_IJlSD_lEEENS4_6LayoutINS5_IJNS5_IJNS5_IJNSA_ILi32EEESC_EEEiEEESR_NS5_IJSD_iEEEEEENS5_IJNS5_IJNS5_IJNSA_ILi16EEESC_EEEiEEENS5_IJNS5_IJNSA_ILi0EEESD_EEENSA_ILi512EEEEEENS5_IJSX_iEEEEEEEEEEESM_S14_NS4_8TiledMMAINS4_8MMA_AtomIJNS4_27SM100_MMA_MXF8F6F4_2x1SM_SSISK_SK_fSL_Li256ELi64ELNS4_4UMMA5MajorE0ELS19_0ELNS18_7ScaleInE0ELS1A_0EEEEEENSO_INS5_IJSD_SD_SD_EEENS5_IJSX_SX_SX_EEEEENS5_IJNS4_10UnderscoreES1G_S1G_EEEEENS5_IJNS4_28SM100_TMA_2SM_LOAD_MULTICASTES1J_EEENS5_IJNS4_14ComposedLayoutINS4_7SwizzleILi3ELi4ELi3EEENS4_18smem_ptr_flag_bitsILi8EEENSO_INS5_IJNSA_ILi8EEESI_EEENS5_IJSI_SD_EEEEEEENSO_INS5_IJNS5_IJNS5_IJSQ_SD_EEENS5_IJSP_SD_EEEEEESD_NS5_IJSC_SD_EEEEEENS5_IJNS5_IJNS5_IJSV_SZ_EEESY_EEESX_NS5_IJSD_SZ_EEEEEEEEEEEvNS4_8identityENS5_IJNS4_18SM100_TMA_2SM_LOADES1J_EEES25_vS26_EENS_8epilogue10collective18CollectiveEpilogueINS2A_23Sm100TmaWarpSpecializedILi3ELi2ELi32ELb1ELb0EEEJNS5_IJSI_SH_SI_EEENS5_IJNSO_ISI_SD_EENSO_ISP_SD_EEEEENS_10bfloat16_tESN_S2J_SN_NS2A_6fusion15FusionCallbacksIS2E_NS2K_17LinearCombinationIS2J_fS2J_fLNS_15FloatRoundStyleE2EEES2F_S2I_JEEENS4_5SM1004TMEM4LOAD26SM100_TMEM_LOAD_32dp32b32xENS4_13SM90_TMA_LOADENS1L_INS1M_ILi2ELi4ELi3EEENS1O_ILi16EEENSO_INS5_IJS1Q_SP_EEES1W_EEEENS4_39AutoVectorizingCopyWithAssumedAlignmentILi128EEENS4_14SM90_TMA_STOREES2Z_S31_S31_EEEvvEEEEvNT_6ParamsE) ;  /* 0xffffff60023c7950 */ /* 0x000fea0003c3ffff */
.L_x_190:
[----:B------:R-:W-:-:S00]  /*9f10*/  BRA `(.L_x_190) ;  /* 0xfffffffc00fc7947 */ /* 0x000fc0000383ffff */
[----:B------:R-:W-:-:S00]  /*9f20*/  NOP ;  /* 0x0000000000007918 */ /* 0x000fc00000000000 */
        /* <DEDUP_REMOVED lines=13> */
.L_x_191:


//--------------------- .nv.global.init           --------------------------
	.section	.nv.global.init,"aw",@progbits
.nv.global.init:
	.type		$str$27,@object
	.size		$str$27,($str$28 - $str$27)
$str$27:
        /*0000*/ 	.byte	0x28, 0x61, 0x64, 0x64, 0x72, 0x65, 0x73, 0x73, 0x20, 0x26, 0x20, 0x6d, 0x61, 0x73, 0x6b, 0x29
        /*0010*/ 	.byte	0x20, 0x3d, 0x3d, 0x20, 0x30, 0x00
	.type		$str$28,@object
	.size		$str$28,($str$26 - $str$28)
$str$28:
        /*0016*/ 	.byte	0x2f, 0x74, 0x6d, 0x70, 0x2f, 0x63, 0x75, 0x74, 0x6c, 0x61, 0x73, 0x73, 0x5f, 0x73, 0x77, 0x65
        /*0026*/ 	.byte	0x65, 0x70, 0x5f, 0x73, 0x72, 0x63, 0x2f, 0x69, 0x6e, 0x63, 0x6c, 0x75, 0x64, 0x65, 0x2f, 0x63
        /*0036*/ 	.byte	0x75, 0x74, 0x65, 0x2f, 0x70, 0x6f, 0x69, 0x6e, 0x74, 0x65, 0x72, 0x5f, 0x66, 0x6c, 0x61, 0x67
        /*0046*/ 	.byte	0x67, 0x65, 0x64, 0x2e, 0x68, 0x70, 0x70, 0x00
	.type		$str$26,@object
	.size		$str$26,($str$25 - $str$26)
$str$26:
        /*004e*/ 	.byte	0x2f, 0x74, 0x6d, 0x70, 0x2f, 0x63, 0x75, 0x74, 0x6c, 0x61, 0x73, 0x73, 0x5f, 0x73, 0x77, 0x65
        /*005e*/ 	.byte	0x65, 0x70, 0x5f, 0x73, 0x72, 0x63, 0x2f, 0x69, 0x6e, 0x63, 0x6c, 0x75, 0x64, 0x65, 0x2f, 0x63
        /*006e*/ 	.byte	0x75, 0x74, 0x65, 0x2f, 0x61, 0x74, 0x6f, 0x6d, 0x2f, 0x63, 0x6f, 0x70, 0x79, 0x5f, 0x74, 0x72
        /*007e*/ 	.byte	0x61, 0x69, 0x74, 0x73, 0x5f, 0x73, 0x6d, 0x31, 0x30, 0x30, 0x2e, 0x68, 0x70, 0x70, 0x00
	.type		$str$25,@object
	.size		$str$25,(__unnamed_1 - $str$25)
$str$25:
        /*008d*/ 	.byte	0x28, 0x28, 0x75, 0x69, 0x6e, 0x74, 0x33, 0x32, 0x5f, 0x74, 0x28, 0x74, 0x68, 0x72, 0x65, 0x61
        /*009d*/ 	.byte	0x64, 0x49, 0x64, 0x78, 0x2e, 0x78, 0x29, 0x20, 0x2f, 0x20, 0x33, 0x32, 0x29, 0x20, 0x25, 0x20
        /*00ad*/ 	.byte	0x34, 0x29, 0x20, 0x3d, 0x3d, 0x20, 0x28, 0x28, 0x28, 0x74, 0x6d, 0x65, 0x6d, 0x5f, 0x61, 0x64
        /*00bd*/ 	.byte	0x64, 0x72, 0x20, 0x3e, 0x3e, 0x20, 0x31, 0x36, 0x29, 0x20, 0x2f, 0x20, 0x33, 0x32, 0x29, 0x20
        /*00cd*/ 	.byte	0x25, 0x20, 0x34, 0x29, 0x00
	.type		__unnamed_1,@object
	.size		__unnamed_1,(__unnamed_2 - __unnamed_1)
__unnamed_1:
        /*00d2*/ 	.byte	0x61, 0x75, 0x74, 0x6f, 0x20, 0x63, 0x75, 0x74, 0x65, 0x3a, 0x3a, 0x61, 0x73, 0x5f, 0x70, 0x6f
        /* <DEDUP_REMOVED lines=24> */
        /*0262*/ 	.byte	0x34, 0x30, 0x39, 0x36, 0x3e, 0x3e, 0x3e, 0x3e, 0x5d, 0x00
	.type		__unnamed_2,@object
	.size		__unnamed_2,(.L_2 - __unnamed_2)
__unnamed_2:
        /* <DEDUP_REMOVED lines=42> */
        /*050c*/ 	.byte	0x3e, 0x3e, 0x5d, 0x00
.L_2:


//--------------------- .nv.shared._ZN7cutlass13device_kernelINS_4gemm6kernel13GemmUniversalIN4cute5tupleIJiiiiEEENS1_10collective13CollectiveMmaINS1_46MainloopSm100TmaUmmaWarpSpecializedBlockScaledILi9ELi2ELi2ENS5_IJNS4_1CILi2EEENSA_ILi4EEENSA_ILi1EEEEEEEENS5_IJNSA_ILi256EEENSA_ILi64EEENSA_ILi128EEEEEENS5_IJNS_12float_e5m2_tENS_13float_ue8m0_tEEEENS5_IJNS5_IJlSD_lEEENS4_6LayoutINS5_IJNS5_IJNS5_IJNSA_ILi32EEESC_EEEiEEESR_NS5_IJSD_iEEEEEENS5_IJNS5_IJNS5_IJNSA_ILi16EEESC_EEEiEEENS5_IJNS5_IJNSA_ILi0EEESD_EEENSA_ILi512EEEEEENS5_IJSX_iEEEEEEEEEEESM_S14_NS4_8TiledMMAINS4_8MMA_AtomIJNS4_27SM100_MMA_MXF8F6F4_2x1SM_SSISK_SK_fSL_Li256ELi64ELNS4_4UMMA5MajorE0ELS19_0ELNS18_7ScaleInE0ELS1A_0EEEEEENSO_INS5_IJSD_SD_SD_EEENS5_IJSX_SX_SX_EEEEENS5_IJNS4_10UnderscoreES1G_S1G_EEEEENS5_IJNS4_28SM100_TMA_2SM_LOAD_MULTICASTES1J_EEENS5_IJNS4_14ComposedLayoutINS4_7SwizzleILi3ELi4ELi3EEENS4_18smem_ptr_flag_bitsILi8EEENSO_INS5_IJNSA_ILi8EEESI_EEENS5_IJSI_SD_EEEEEEENSO_INS5_IJNS5_IJNS5_IJSQ_SD_EEENS5_IJSP_SD_EEEEEESD_NS5_IJSC_SD_EEEEEENS5_IJNS5_IJNS5_IJSV_SZ_EEESY_EEESX_NS5_IJSD_SZ_EEEEEEEEEEEvNS4_8identityENS5_IJNS4_18SM100_TMA_2SM_LOADES1J_EEES25_vS26_EENS_8epilogue10collective18CollectiveEpilogueINS2A_23Sm100TmaWarpSpecializedILi3ELi2ELi32ELb1ELb0EEEJNS5_IJSI_SH_SI_EEENS5_IJNSO_ISI_SD_EENSO_ISP_SD_EEEEENS_10bfloat16_tESN_S2J_SN_NS2A_6fusion15FusionCallbacksIS2E_NS2K_17LinearCombinationIS2J_fS2J_fLNS_15FloatRoundStyleE2EEES2F_S2I_JEEENS4_5SM1004TMEM4LOAD26SM100_TMEM_LOAD_32dp32b32xENS4_13SM90_TMA_LOADENS1L_INS1M_ILi2ELi4ELi3EEENS1O_ILi16EEENSO_INS5_IJS1Q_SP_EEES1W_EEEENS4_39AutoVectorizingCopyWithAssumedAlignmentILi128EEENS4_14SM90_TMA_STOREES2Z_S31_S31_EEEvvEEEEvNT_6ParamsE --------------------------
	.section	.nv.shared._ZN7cutlass13device_kernelINS_4gemm6kernel13GemmUniversalIN4cute5tupleIJiiiiEEENS1_10collective13CollectiveMmaINS1_46MainloopSm100TmaUmmaWarpSpecializedBlockScaledILi9ELi2ELi2ENS5_IJNS4_1CILi2EEENSA_ILi4EEENSA_ILi1EEEEEEEENS5_IJNSA_ILi256EEENSA_ILi64EEENSA_ILi128EEEEEENS5_IJNS_12float_e5m2_tENS_13float_ue8m0_tEEEENS5_IJNS5_IJlSD_lEEENS4_6LayoutINS5_IJNS5_IJNS5_IJNSA_ILi32EEESC_EEEiEEESR_NS5_IJSD_iEEEEEENS5_IJNS5_IJNS5_IJNSA_ILi16EEESC_EEEiEEENS5_IJNS5_IJNSA_ILi0EEESD_EEENSA_ILi512EEEEEENS5_IJSX_iEEEEEEEEEEESM_S14_NS4_8TiledMMAINS4_8MMA_AtomIJNS4_27SM100_MMA_MXF8F6F4_2x1SM_SSISK_SK_fSL_Li256ELi64ELNS4_4UMMA5MajorE0ELS19_0ELNS18_7ScaleInE0ELS1A_0EEEEEENSO_INS5_IJSD_SD_SD_EEENS5_IJSX_SX_SX_EEEEENS5_IJNS4_10UnderscoreES1G_S1G_EEEEENS5_IJNS4_28SM100_TMA_2SM_LOAD_MULTICASTES1J_EEENS5_IJNS4_14ComposedLayoutINS4_7SwizzleILi3ELi4ELi3EEENS4_18smem_ptr_flag_bitsILi8EEENSO_INS5_IJNSA_ILi8EEESI_EEENS5_IJSI_SD_EEEEEEENSO_INS5_IJNS5_IJNS5_IJSQ_SD_EEENS5_IJSP_SD_EEEEEESD_NS5_IJSC_SD_EEEEEENS5_IJNS5_IJNS5_IJSV_SZ_EEESY_EEESX_NS5_IJSD_SZ_EEEEEEEEEEEvNS4_8identityENS5_IJNS4_18SM100_TMA_2SM_LOADES1J_EEES25_vS26_EENS_8epilogue10collective18CollectiveEpilogueINS2A_23Sm100TmaWarpSpecializedILi3ELi2ELi32ELb1ELb0EEEJNS5_IJSI_SH_SI_EEENS5_IJNSO_ISI_SD_EENSO_ISP_SD_EEEEENS_10bfloat16_tESN_S2J_SN_NS2A_6fusion15FusionCallbacksIS2E_NS2K_17LinearCombinationIS2J_fS2J_fLNS_15FloatRoundStyleE2EEES2F_S2I_JEEENS4_5SM1004TMEM4LOAD26SM100_TMEM_LOAD_32dp32b32xENS4_13SM90_TMA_LOADENS1L_INS1M_ILi2ELi4ELi3EEENS1O_ILi16EEENSO_INS5_IJS1Q_SP_EEES1W_EEEENS4_39AutoVectorizingCopyWithAssumedAlignmentILi128EEENS4_14SM90_TMA_STOREES2Z_S31_S31_EEEvvEEEEvNT_6ParamsE,"aw",@nobits
	.sectionflags	@""
	.align	16
	.zero		1024


//--------------------- .nv.shared.reserved.0     --------------------------
	.section	.nv.shared.reserved.0,"aw",@nobits
	.weak		__nv_reservedSMEM_offset_0_alias
	.size		__nv_reservedSMEM_offset_0_alias, 0, 64
	.other		__nv_reservedSMEM_offset_0_alias,@"STO_CUDA_RESERVED_SHARED STV_DEFAULT"
__nv_reservedSMEM_offset_0_alias:
	.zero		0
.nv.shared.reserved.0:
	.zero		64
	.weak		__nv_reservedSMEM_tcgen05_partition
	.type		__nv_reservedSMEM_tcgen05_partition,@object
	.size		__nv_reservedSMEM_tcgen05_partition,(.L_0 - __nv_reservedSMEM_tcgen05_partition)
__nv_reservedSMEM_tcgen05_partition:
	.zero		32
.L_0:


//--------------------- .nv.global                --------------------------
	.section	.nv.global,"aw",@nobits
.nv.global:
	.type		_ZN40_INTERNAL_05b1fdbc_4_k_cu_1df88786_390804cute1_E,@object
	.size		_ZN40_INTERNAL_05b1fdbc_4_k_cu_1df88786_390804cute1_E,(_ZN40_INTERNAL_05b1fdbc_4_k_cu_1df88786_390804cuda3std3__45__cpo6cbeginE - _ZN40_INTERNAL_05b1fdbc_4_k_cu_1df88786_390804cute1_E)
_ZN40_INTERNAL_05b1fdbc_4_k_cu_1df88786_390804cute1_E:
	.zero		1
	.type		_ZN40_INTERNAL_05b1fdbc_4_k_cu_1df88786_390804cuda3std3__45__cpo6cbeginE,@object
	.size		_ZN40_INTERNAL_05b1fdbc_4_k_cu_1df88786_390804cuda3std3__45__cpo6cbeginE,(_ZN40_INTERNAL_05b1fdbc_4_k_cu_1df88786_390804cuda3std3__48in_placeE - _ZN40_INTERNAL_05b1fdbc_4_k_cu_1df88786_390804cuda3std3__45__cpo6cbeginE)
_ZN40_INTERNAL_05b1fdbc_4_k_cu_1df88786_390804cuda3std3__45__cpo6cbeginE:
	.zero		1
	.type		_ZN40_INTERNAL_05b1fdbc_4_k_cu_1df88786_390804cuda3std3__48in_placeE,@object
	.size		_ZN40_INTERNAL_05b1fdbc_4_k_cu_1df88786_390804cuda3std3__48in_placeE,(_ZN40_INTERNAL_05b1fdbc_4_k_cu_1df88786_390804cuda3std6ranges3__45__cpo9iter_moveE - _ZN40_INTERNAL_05b1fdbc_4_k_cu_1df88786_390804cuda3std3__48in_placeE)
_ZN40_INTERNAL_05b1fdbc_4_k_cu_1df88786_390804cuda3std3__48in_placeE:
	.zero		1
	.type		_ZN40_INTERNAL_05b1fdbc_4_k_cu_1df88786_390804cuda3std6ranges3__45__cpo9iter_moveE,@object
	.size		_ZN40_INTERNAL_05b1fdbc_4_k_cu_1df88786_390804cuda3std6ranges3__45__cpo9iter_moveE,(_ZN40_INTERNAL_05b1fdbc_4_k_cu_1df88786_390804cuda3std3__45__cpo5beginE - _ZN40_INTERNAL_05b1fdbc_4_k_cu_1df88786_390804cuda3std6ranges3__45__cpo9iter_moveE)
_ZN40_INTERNAL_05b1fdbc_4_k_cu_1df88786_390804cuda3std6ranges3__45__cpo9iter_moveE:
	.zero		1
	.type		_ZN40_INTERNAL_05b1fdbc_4_k_cu_1df88786_390804cuda3std3__45__cpo5beginE,@object
	.size		_ZN40_INTERNAL_05b1fdbc_4_k_cu_1df88786_390804cuda3std3__45__cpo5beginE,(_ZN40_INTERNAL_05b1fdbc_4_k_cu_1df88786_390804cuda3std3__442_GLOBAL__N__05b1fdbc_4_k_cu_1df88786_390806ignoreE - _ZN40_INTERNAL_05b1fdbc_4_k_cu_1df88786_390804cuda3std3__45__cpo5beginE)
_ZN40_INTERNAL_05b1fdbc_4_k_cu_1df88786_390804cuda3std3__45__cpo5beginE:
	.zero		1
	.type		_ZN40_INTERNAL_05b1fdbc_4_k_cu_1df88786_390804cuda3std3__442_GLOBAL__N__05b1fdbc_4_k_cu_1df88786_390806ignoreE,@object
	.size		_ZN40_INTERNAL_05b1fdbc_4_k_cu_1df88786_390804cuda3std3__442_GLOBAL__N__05b1fdbc_4_k_cu_1df88786_390806ignoreE,(_ZN40_INTERNAL_05b1fdbc_4_k_cu_1df88786_390804cute7productE - _ZN40_INTERNAL_05b1fdbc_4_k_cu_1df88786_390804cuda3std3__442_GLOBAL__N__05b1fdbc_4_k_cu_1df88786_390806ignoreE)
_ZN40_INTERNAL_05b1fdbc_4_k_cu_1df88786_390804cuda3std3__442_GLOBAL__N__05b1fdbc_4_k_cu_1df88786_390806ignoreE:
	.zero		1
	.type		_ZN40_INTERNAL_05b1fdbc_4_k_cu_1df88786_390804cute7productE,@object
	.size		_ZN40_INTERNAL_05b1fdbc_4_k_cu_1df88786_390804cute7productE,(_ZN40_INTERNAL_05b1fdbc_4_k_cu_1df88786_390804cuda3std3__45__cpo3endE - _ZN40_INTERNAL_05b1fdbc_4_k_cu_1df88786_390804cute7productE)
_ZN40_INTERNAL_05b1fdbc_4_k_cu_1df88786_390804cute7productE:
	.zero		1
	.type		_ZN40_INTERNAL_05b1fdbc_4_k_cu_1df88786_390804cuda3std3__45__cpo3endE,@object
	.size		_ZN40_INTERNAL_05b1fdbc_4_k_cu_1df88786_390804cuda3std3__45__cpo3endE,(_ZN40_INTERNAL_05b1fdbc_4_k_cu_1df88786_390804cuda3std3__419piecewise_constructE - _ZN40_INTERNAL_05b1fdbc_4_k_cu_1df88786_390804cuda3std3__45__cpo3endE)
_ZN40_INTERNAL_05b1fdbc_4_k_cu_1df88786_390804cuda3std3__45__cpo3endE:
	.zero		1
	.type		_ZN40_INTERNAL_05b1fdbc_4_k_cu_1df88786_390804cuda3std3__419piecewise_constructE,@object
	.size		_ZN40_INTERNAL_05b1fdbc_4_k_cu_1df88786_390804cuda3std3__419piecewise_constructE,(_ZN40_INTERNAL_05b1fdbc_4_k_cu_1df88786_390804cuda3std3__45__cpo4cendE - _ZN40_INTERNAL_05b1fdbc_4_k_cu_1df88786_390804cuda3std3__419piecewise_constructE)
_ZN40_INTERNAL_05b1fdbc_4_k_cu_1df88786_390804cuda3std3__419piecewise_constructE:
	.zero		1
	.type		_ZN40_INTERNAL_05b1fdbc_4_k_cu_1df88786_390804cuda3std3__45__cpo4cendE,@object
	.size		_ZN40_INTERNAL_05b1fdbc_4_k_cu_1df88786_390804cuda3std3__45__cpo4cendE,(_ZN40_INTERNAL_05b1fdbc_4_k_cu_1df88786_390804cuda3std6ranges3__45__cpo4swapE - _ZN40_INTERNAL_05b1fdbc_4_k_cu_1df88786_390804cuda3std3__45__cpo4cendE)
_ZN40_INTERNAL_05b1fdbc_4_k_cu_1df88786_390804cuda3std3__45__cpo4cendE:
	.zero		1
	.type		_ZN40_INTERNAL_05b1fdbc_4_k_cu_1df88786_390804cuda3std6ranges3__45__cpo4swapE,@object
	.size		_ZN40_INTERNAL_05b1fdbc_4_k_cu_1df88786_390804cuda3std6ranges3__45__cpo4swapE,(.L_10 - _ZN40_INTERNAL_05b1fdbc_4_k_cu_1df88786_390804cuda3std6ranges3__45__cpo4swapE)
_ZN40_INTERNAL_05b1fdbc_4_k_cu_1df88786_390804cuda3std6ranges3__45__cpo4swapE:
	.zero		1
.L_10:


//--------------------- .nv.constant0._ZN7cutlass13device_kernelINS_4gemm6kernel13GemmUniversalIN4cute5tupleIJiiiiEEENS1_10collective13CollectiveMmaINS1_46MainloopSm100TmaUmmaWarpSpecializedBlockScaledILi9ELi2ELi2ENS5_IJNS4_1CILi2EEENSA_ILi4EEENSA_ILi1EEEEEEEENS5_IJNSA_ILi256EEENSA_ILi64EEENSA_ILi128EEEEEENS5_IJNS_12float_e5m2_tENS_13float_ue8m0_tEEEENS5_IJNS5_IJlSD_lEEENS4_6LayoutINS5_IJNS5_IJNS5_IJNSA_ILi32EEESC_EEEiEEESR_NS5_IJSD_iEEEEEENS5_IJNS5_IJNS5_IJNSA_ILi16EEESC_EEEiEEENS5_IJNS5_IJNSA_ILi0EEESD_EEENSA_ILi512EEEEEENS5_IJSX_iEEEEEEEEEEESM_S14_NS4_8TiledMMAINS4_8MMA_AtomIJNS4_27SM100_MMA_MXF8F6F4_2x1SM_SSISK_SK_fSL_Li256ELi64ELNS4_4UMMA5MajorE0ELS19_0ELNS18_7ScaleInE0ELS1A_0EEEEEENSO_INS5_IJSD_SD_SD_EEENS5_IJSX_SX_SX_EEEEENS5_IJNS4_10UnderscoreES1G_S1G_EEEEENS5_IJNS4_28SM100_TMA_2SM_LOAD_MULTICASTES1J_EEENS5_IJNS4_14ComposedLayoutINS4_7SwizzleILi3ELi4ELi3EEENS4_18smem_ptr_flag_bitsILi8EEENSO_INS5_IJNSA_ILi8EEESI_EEENS5_IJSI_SD_EEEEEEENSO_INS5_IJNS5_IJNS5_IJSQ_SD_EEENS5_IJSP_SD_EEEEEESD_NS5_IJSC_SD_EEEEEENS5_IJNS5_IJNS5_IJSV_SZ_EEESY_EEESX_NS5_IJSD_SZ_EEEEEEEEEEEvNS4_8identityENS5_IJNS4_18SM100_TMA_2SM_LOADES1J_EEES25_vS26_EENS_8epilogue10collective18CollectiveEpilogueINS2A_23Sm100TmaWarpSpecializedILi3ELi2ELi32ELb1ELb0EEEJNS5_IJSI_SH_SI_EEENS5_IJNSO_ISI_SD_EENSO_ISP_SD_EEEEENS_10bfloat16_tESN_S2J_SN_NS2A_6fusion15FusionCallbacksIS2E_NS2K_17LinearCombinationIS2J_fS2J_fLNS_15FloatRoundStyleE2EEES2F_S2I_JEEENS4_5SM1004TMEM4LOAD26SM100_TMEM_LOAD_32dp32b32xENS4_13SM90_TMA_LOADENS1L_INS1M_ILi2ELi4ELi3EEENS1O_ILi16EEENSO_INS5_IJS1Q_SP_EEES1W_EEEENS4_39AutoVectorizingCopyWithAssumedAlignmentILi128EEENS4_14SM90_TMA_STOREES2Z_S31_S31_EEEvvEEEEvNT_6ParamsE --------------------------
	.section	.nv.constant0._ZN7cutlass13device_kernelINS_4gemm6kernel13GemmUniversalIN4cute5tupleIJiiiiEEENS1_10collective13CollectiveMmaINS1_46MainloopSm100TmaUmmaWarpSpecializedBlockScaledILi9ELi2ELi2ENS5_IJNS4_1CILi2EEENSA_ILi4EEENSA_ILi1EEEEEEEENS5_IJNSA_ILi256EEENSA_ILi64EEENSA_ILi128EEEEEENS5_IJNS_12float_e5m2_tENS_13float_ue8m0_tEEEENS5_IJNS5_IJlSD_lEEENS4_6LayoutINS5_IJNS5_IJNS5_IJNSA_ILi32EEESC_EEEiEEESR_NS5_IJSD_iEEEEEENS5_IJNS5_IJNS5_IJNSA_ILi16EEESC_EEEiEEENS5_IJNS5_IJNSA_ILi0EEESD_EEENSA_ILi512EEEEEENS5_IJSX_iEEEEEEEEEEESM_S14_NS4_8TiledMMAINS4_8MMA_AtomIJNS4_27SM100_MMA_MXF8F6F4_2x1SM_SSISK_SK_fSL_Li256ELi64ELNS4_4UMMA5MajorE0ELS19_0ELNS18_7ScaleInE0ELS1A_0EEEEEENSO_INS5_IJSD_SD_SD_EEENS5_IJSX_SX_SX_EEEEENS5_IJNS4_10UnderscoreES1G_S1G_EEEEENS5_IJNS4_28SM100_TMA_2SM_LOAD_MULTICASTES1J_EEENS5_IJNS4_14ComposedLayoutINS4_7SwizzleILi3ELi4ELi3EEENS4_18smem_ptr_flag_bitsILi8EEENSO_INS5_IJNSA_ILi8EEESI_EEENS5_IJSI_SD_EEEEEEENSO_INS5_IJNS5_IJNS5_IJSQ_SD_EEENS5_IJSP_SD_EEEEEESD_NS5_IJSC_SD_EEEEEENS5_IJNS5_IJNS5_IJSV_SZ_EEESY_EEESX_NS5_IJSD_SZ_EEEEEEEEEEEvNS4_8identityENS5_IJNS4_18SM100_TMA_2SM_LOADES1J_EEES25_vS26_EENS_8epilogue10collective18CollectiveEpilogueINS2A_23Sm100TmaWarpSpecializedILi3ELi2ELi32ELb1ELb0EEEJNS5_IJSI_SH_SI_EEENS5_IJNSO_ISI_SD_EENSO_ISP_SD_EEEEENS_10bfloat16_tESN_S2J_SN_NS2A_6fusion15FusionCallbacksIS2E_NS2K_17LinearCombinationIS2J_fS2J_fLNS_15FloatRoundStyleE2EEES2F_S2I_JEEENS4_5SM1004TMEM4LOAD26SM100_TMEM_LOAD_32dp32b32xENS4_13SM90_TMA_LOADENS1L_INS1M_ILi2ELi4ELi3EEENS1O_ILi16EEENSO_INS5_IJS1Q_SP_EEES1W_EEEENS4_39AutoVectorizingCopyWithAssumedAlignmentILi128EEENS4_14SM90_TMA_STOREES2Z_S31_S31_EEEvvEEEEvNT_6ParamsE,"a",@progbits
	.sectionflags	@""
	.align	4
.nv.constant0._ZN7cutlass13device_kernelINS_4gemm6kernel13GemmUniversalIN4cute5tupleIJiiiiEEENS1_10collective13CollectiveMmaINS1_46MainloopSm100TmaUmmaWarpSpecializedBlockScaledILi9ELi2ELi2ENS5_IJNS4_1CILi2EEENSA_ILi4EEENSA_ILi1EEEEEEEENS5_IJNSA_ILi256EEENSA_ILi64EEENSA_ILi128EEEEEENS5_IJNS_12float_e5m2_tENS_13float_ue8m0_tEEEENS5_IJNS5_IJlSD_lEEENS4_6LayoutINS5_IJNS5_IJNS5_IJNSA_ILi32EEESC_EEEiEEESR_NS5_IJSD_iEEEEEENS5_IJNS5_IJNS5_IJNSA_ILi16EEESC_EEEiEEENS5_IJNS5_IJNSA_ILi0EEESD_EEENSA_ILi512EEEEEENS5_IJSX_iEEEEEEEEEEESM_S14_NS4_8TiledMMAINS4_8MMA_AtomIJNS4_27SM100_MMA_MXF8F6F4_2x1SM_SSISK_SK_fSL_Li256ELi64ELNS4_4UMMA5MajorE0ELS19_0ELNS18_7ScaleInE0ELS1A_0EEEEEENSO_INS5_IJSD_SD_SD_EEENS5_IJSX_SX_SX_EEEEENS5_IJNS4_10UnderscoreES1G_S1G_EEEEENS5_IJNS4_28SM100_TMA_2SM_LOAD_MULTICASTES1J_EEENS5_IJNS4_14ComposedLayoutINS4_7SwizzleILi3ELi4ELi3EEENS4_18smem_ptr_flag_bitsILi8EEENSO_INS5_IJNSA_ILi8EEESI_EEENS5_IJSI_SD_EEEEEEENSO_INS5_IJNS5_IJNS5_IJSQ_SD_EEENS5_IJSP_SD_EEEEEESD_NS5_IJSC_SD_EEEEEENS5_IJNS5_IJNS5_IJSV_SZ_EEESY_EEESX_NS5_IJSD_SZ_EEEEEEEEEEEvNS4_8identityENS5_IJNS4_18SM100_TMA_2SM_LOADES1J_EEES25_vS26_EENS_8epilogue10collective18CollectiveEpilogueINS2A_23Sm100TmaWarpSpecializedILi3ELi2ELi32ELb1ELb0EEEJNS5_IJSI_SH_SI_EEENS5_IJNSO_ISI_SD_EENSO_ISP_SD_EEEEENS_10bfloat16_tESN_S2J_SN_NS2A_6fusion15FusionCallbacksIS2E_NS2K_17LinearCombinationIS2J_fS2J_fLNS_15FloatRoundStyleE2EEES2F_S2I_JEEENS4_5SM1004TMEM4LOAD26SM100_TMEM_LOAD_32dp32b32xENS4_13SM90_TMA_LOADENS1L_INS1M_ILi2ELi4ELi3EEENS1O_ILi16EEENSO_INS5_IJS1Q_SP_EEES1W_EEEENS4_39AutoVectorizingCopyWithAssumedAlignmentILi128EEENS4_14SM90_TMA_STOREES2Z_S31_S31_EEEvvEEEEvNT_6ParamsE:
	.zero		3968


//--------------------- SYMBOLS --------------------------

	.type		.nv.reservedSmem.offset0,@object
	.size		.nv.reservedSmem.offset0,0x4
	.type		.nv.reservedSmem.cap,@object
	.size		.nv.reservedSmem.cap,0x4
	.type		__assertfail,@function
